//
// Generated by NVIDIA NVVM Compiler
//
// Compiler Build ID: CL-36424714
// Cuda compilation tools, release 13.0, V13.0.88
// Based on NVVM 20.0.0
//

.version 9.0
.target sm_100
.address_size 64

	// .globl	_Z15normalizeMatrixPfi

.visible .entry _Z15normalizeMatrixPfi(
	.param .u64 .ptr .align 1 _Z15normalizeMatrixPfi_param_0,
	.param .u32 _Z15normalizeMatrixPfi_param_1
)
{
	.reg .pred 	%p<20>;
	.reg .b32 	%r<70>;
	.reg .b32 	%f<141>;
	.reg .b64 	%rd<75>;

	ld.param.u64 	%rd2, [_Z15normalizeMatrixPfi_param_0];
	ld.param.u32 	%r44, [_Z15normalizeMatrixPfi_param_1];
	cvta.to.global.u64 	%rd1, %rd2;
	mov.u32 	%r45, %ctaid.x;
	mov.u32 	%r46, %ntid.x;
	mov.u32 	%r47, %tid.x;
	mad.lo.s32 	%r1, %r45, %r46, %r47;
	setp.ge.s32 	%p1, %r1, %r44;
	@%p1 bra 	$L__BB0_27;
	setp.lt.s32 	%p2, %r44, 1;
	mov.f32 	%f139, 0f00000000;
	@%p2 bra 	$L__BB0_14;
	add.s32 	%r49, %r44, -1;
	and.b32  	%r2, %r44, 15;
	setp.lt.u32 	%p3, %r49, 15;
	mov.f32 	%f139, 0f00000000;
	mov.b32 	%r56, 0;
	@%p3 bra 	$L__BB0_5;
	and.b32  	%r56, %r44, 2147483632;
	neg.s32 	%r62, %r56;
	shl.b32 	%r5, %r44, 4;
	mov.f32 	%f139, 0f00000000;
	mul.wide.u32 	%rd5, %r44, 4;
	mov.u32 	%r61, %r1;
$L__BB0_4:
	.pragma "nounroll";
	mul.wide.s32 	%rd3, %r61, 4;
	add.s64 	%rd4, %rd1, %rd3;
	ld.global.f32 	%f18, [%rd4];
	add.f32 	%f19, %f139, %f18;
	add.s64 	%rd6, %rd4, %rd5;
	ld.global.f32 	%f20, [%rd6];
	add.f32 	%f21, %f19, %f20;
	add.s64 	%rd7, %rd6, %rd5;
	ld.global.f32 	%f22, [%rd7];
	add.f32 	%f23, %f21, %f22;
	add.s64 	%rd8, %rd7, %rd5;
	ld.global.f32 	%f24, [%rd8];
	add.f32 	%f25, %f23, %f24;
	add.s64 	%rd9, %rd8, %rd5;
	ld.global.f32 	%f26, [%rd9];
	add.f32 	%f27, %f25, %f26;
	add.s64 	%rd10, %rd9, %rd5;
	ld.global.f32 	%f28, [%rd10];
	add.f32 	%f29, %f27, %f28;
	add.s64 	%rd11, %rd10, %rd5;
	ld.global.f32 	%f30, [%rd11];
	add.f32 	%f31, %f29, %f30;
	add.s64 	%rd12, %rd11, %rd5;
	ld.global.f32 	%f32, [%rd12];
	add.f32 	%f33, %f31, %f32;
	add.s64 	%rd13, %rd12, %rd5;
	ld.global.f32 	%f34, [%rd13];
	add.f32 	%f35, %f33, %f34;
	add.s64 	%rd14, %rd13, %rd5;
	ld.global.f32 	%f36, [%rd14];
	add.f32 	%f37, %f35, %f36;
	add.s64 	%rd15, %rd14, %rd5;
	ld.global.f32 	%f38, [%rd15];
	add.f32 	%f39, %f37, %f38;
	add.s64 	%rd16, %rd15, %rd5;
	ld.global.f32 	%f40, [%rd16];
	add.f32 	%f41, %f39, %f40;
	add.s64 	%rd17, %rd16, %rd5;
	ld.global.f32 	%f42, [%rd17];
	add.f32 	%f43, %f41, %f42;
	add.s64 	%rd18, %rd17, %rd5;
	ld.global.f32 	%f44, [%rd18];
	add.f32 	%f45, %f43, %f44;
	add.s64 	%rd19, %rd18, %rd5;
	ld.global.f32 	%f46, [%rd19];
	add.f32 	%f47, %f45, %f46;
	add.s64 	%rd20, %rd19, %rd5;
	ld.global.f32 	%f48, [%rd20];
	add.f32 	%f139, %f47, %f48;
	add.s32 	%r62, %r62, 16;
	add.s32 	%r61, %r61, %r5;
	setp.eq.s32 	%p4, %r62, 0;
	@%p4 bra 	$L__BB0_5;
	bra.uni 	$L__BB0_4;
$L__BB0_5:
	setp.eq.s32 	%p5, %r2, 0;
	@%p5 bra 	$L__BB0_14;
	and.b32  	%r7, %r44, 7;
	setp.lt.u32 	%p6, %r2, 8;
	@%p6 bra 	$L__BB0_8;
	mad.lo.s32 	%r50, %r56, %r44, %r1;
	mul.wide.s32 	%rd21, %r50, 4;
	add.s64 	%rd22, %rd1, %rd21;
	ld.global.f32 	%f50, [%rd22];
	add.f32 	%f51, %f139, %f50;
	mul.wide.u32 	%rd23, %r44, 4;
	add.s64 	%rd24, %rd22, %rd23;
	ld.global.f32 	%f52, [%rd24];
	add.f32 	%f53, %f51, %f52;
	add.s64 	%rd25, %rd24, %rd23;
	ld.global.f32 	%f54, [%rd25];
	add.f32 	%f55, %f53, %f54;
	add.s64 	%rd26, %rd25, %rd23;
	ld.global.f32 	%f56, [%rd26];
	add.f32 	%f57, %f55, %f56;
	add.s64 	%rd27, %rd26, %rd23;
	ld.global.f32 	%f58, [%rd27];
	add.f32 	%f59, %f57, %f58;
	add.s64 	%rd28, %rd27, %rd23;
	ld.global.f32 	%f60, [%rd28];
	add.f32 	%f61, %f59, %f60;
	add.s64 	%rd29, %rd28, %rd23;
	ld.global.f32 	%f62, [%rd29];
	add.f32 	%f63, %f61, %f62;
	add.s64 	%rd30, %rd29, %rd23;
	ld.global.f32 	%f64, [%rd30];
	add.f32 	%f139, %f63, %f64;
	add.s32 	%r56, %r56, 8;
$L__BB0_8:
	setp.eq.s32 	%p7, %r7, 0;
	@%p7 bra 	$L__BB0_14;
	and.b32  	%r10, %r44, 3;
	setp.lt.u32 	%p8, %r7, 4;
	@%p8 bra 	$L__BB0_11;
	mad.lo.s32 	%r51, %r56, %r44, %r1;
	mul.wide.s32 	%rd31, %r51, 4;
	add.s64 	%rd32, %rd1, %rd31;
	ld.global.f32 	%f66, [%rd32];
	add.f32 	%f67, %f139, %f66;
	mul.wide.u32 	%rd33, %r44, 4;
	add.s64 	%rd34, %rd32, %rd33;
	ld.global.f32 	%f68, [%rd34];
	add.f32 	%f69, %f67, %f68;
	add.s64 	%rd35, %rd34, %rd33;
	ld.global.f32 	%f70, [%rd35];
	add.f32 	%f71, %f69, %f70;
	add.s64 	%rd36, %rd35, %rd33;
	ld.global.f32 	%f72, [%rd36];
	add.f32 	%f139, %f71, %f72;
	add.s32 	%r56, %r56, 4;
$L__BB0_11:
	setp.eq.s32 	%p9, %r10, 0;
	@%p9 bra 	$L__BB0_14;
	mad.lo.s32 	%r60, %r56, %r44, %r1;
	neg.s32 	%r59, %r10;
$L__BB0_13:
	.pragma "nounroll";
	mul.wide.s32 	%rd37, %r60, 4;
	add.s64 	%rd38, %rd1, %rd37;
	ld.global.f32 	%f73, [%rd38];
	add.f32 	%f139, %f139, %f73;
	add.s32 	%r60, %r60, %r44;
	add.s32 	%r59, %r59, 1;
	setp.ne.s32 	%p10, %r59, 0;
	@%p10 bra 	$L__BB0_13;
$L__BB0_14:
	setp.lt.s32 	%p11, %r44, 1;
	@%p11 bra 	$L__BB0_27;
	add.s32 	%r53, %r44, -1;
	and.b32  	%r19, %r44, 15;
	setp.lt.u32 	%p12, %r53, 15;
	mov.b32 	%r65, 0;
	@%p12 bra 	$L__BB0_18;
	and.b32  	%r65, %r44, 2147483632;
	neg.s32 	%r64, %r65;
	shl.b32 	%r22, %r44, 4;
	mul.wide.u32 	%rd41, %r44, 4;
	mov.u32 	%r63, %r1;
$L__BB0_17:
	.pragma "nounroll";
	mul.wide.s32 	%rd39, %r63, 4;
	add.s64 	%rd40, %rd1, %rd39;
	ld.global.f32 	%f74, [%rd40];
	div.rn.f32 	%f75, %f74, %f139;
	st.global.f32 	[%rd40], %f75;
	add.s64 	%rd42, %rd40, %rd41;
	ld.global.f32 	%f76, [%rd42];
	div.rn.f32 	%f77, %f76, %f139;
	st.global.f32 	[%rd42], %f77;
	add.s64 	%rd43, %rd42, %rd41;
	ld.global.f32 	%f78, [%rd43];
	div.rn.f32 	%f79, %f78, %f139;
	st.global.f32 	[%rd43], %f79;
	add.s64 	%rd44, %rd43, %rd41;
	ld.global.f32 	%f80, [%rd44];
	div.rn.f32 	%f81, %f80, %f139;
	st.global.f32 	[%rd44], %f81;
	add.s64 	%rd45, %rd44, %rd41;
	ld.global.f32 	%f82, [%rd45];
	div.rn.f32 	%f83, %f82, %f139;
	st.global.f32 	[%rd45], %f83;
	add.s64 	%rd46, %rd45, %rd41;
	ld.global.f32 	%f84, [%rd46];
	div.rn.f32 	%f85, %f84, %f139;
	st.global.f32 	[%rd46], %f85;
	add.s64 	%rd47, %rd46, %rd41;
	ld.global.f32 	%f86, [%rd47];
	div.rn.f32 	%f87, %f86, %f139;
	st.global.f32 	[%rd47], %f87;
	add.s64 	%rd48, %rd47, %rd41;
	ld.global.f32 	%f88, [%rd48];
	div.rn.f32 	%f89, %f88, %f139;
	st.global.f32 	[%rd48], %f89;
	add.s64 	%rd49, %rd48, %rd41;
	ld.global.f32 	%f90, [%rd49];
	div.rn.f32 	%f91, %f90, %f139;
	st.global.f32 	[%rd49], %f91;
	add.s64 	%rd50, %rd49, %rd41;
	ld.global.f32 	%f92, [%rd50];
	div.rn.f32 	%f93, %f92, %f139;
	st.global.f32 	[%rd50], %f93;
	add.s64 	%rd51, %rd50, %rd41;
	ld.global.f32 	%f94, [%rd51];
	div.rn.f32 	%f95, %f94, %f139;
	st.global.f32 	[%rd51], %f95;
	add.s64 	%rd52, %rd51, %rd41;
	ld.global.f32 	%f96, [%rd52];
	div.rn.f32 	%f97, %f96, %f139;
	st.global.f32 	[%rd52], %f97;
	add.s64 	%rd53, %rd52, %rd41;
	ld.global.f32 	%f98, [%rd53];
	div.rn.f32 	%f99, %f98, %f139;
	st.global.f32 	[%rd53], %f99;
	add.s64 	%rd54, %rd53, %rd41;
	ld.global.f32 	%f100, [%rd54];
	div.rn.f32 	%f101, %f100, %f139;
	st.global.f32 	[%rd54], %f101;
	add.s64 	%rd55, %rd54, %rd41;
	ld.global.f32 	%f102, [%rd55];
	div.rn.f32 	%f103, %f102, %f139;
	st.global.f32 	[%rd55], %f103;
	add.s64 	%rd56, %rd55, %rd41;
	ld.global.f32 	%f104, [%rd56];
	div.rn.f32 	%f105, %f104, %f139;
	st.global.f32 	[%rd56], %f105;
	add.s32 	%r64, %r64, 16;
	add.s32 	%r63, %r63, %r22;
	setp.ne.s32 	%p13, %r64, 0;
	@%p13 bra 	$L__BB0_17;
$L__BB0_18:
	setp.eq.s32 	%p14, %r19, 0;
	@%p14 bra 	$L__BB0_27;
	and.b32  	%r32, %r44, 7;
	setp.lt.u32 	%p15, %r19, 8;
	@%p15 bra 	$L__BB0_21;
	mad.lo.s32 	%r54, %r65, %r44, %r1;
	mul.wide.s32 	%rd57, %r54, 4;
	add.s64 	%rd58, %rd1, %rd57;
	ld.global.f32 	%f106, [%rd58];
	div.rn.f32 	%f107, %f106, %f139;
	st.global.f32 	[%rd58], %f107;
	mul.wide.u32 	%rd59, %r44, 4;
	add.s64 	%rd60, %rd58, %rd59;
	ld.global.f32 	%f108, [%rd60];
	div.rn.f32 	%f109, %f108, %f139;
	st.global.f32 	[%rd60], %f109;
	add.s64 	%rd61, %rd60, %rd59;
	ld.global.f32 	%f110, [%rd61];
	div.rn.f32 	%f111, %f110, %f139;
	st.global.f32 	[%rd61], %f111;
	add.s64 	%rd62, %rd61, %rd59;
	ld.global.f32 	%f112, [%rd62];
	div.rn.f32 	%f113, %f112, %f139;
	st.global.f32 	[%rd62], %f113;
	add.s64 	%rd63, %rd62, %rd59;
	ld.global.f32 	%f114, [%rd63];
	div.rn.f32 	%f115, %f114, %f139;
	st.global.f32 	[%rd63], %f115;
	add.s64 	%rd64, %rd63, %rd59;
	ld.global.f32 	%f116, [%rd64];
	div.rn.f32 	%f117, %f116, %f139;
	st.global.f32 	[%rd64], %f117;
	add.s64 	%rd65, %rd64, %rd59;
	ld.global.f32 	%f118, [%rd65];
	div.rn.f32 	%f119, %f118, %f139;
	st.global.f32 	[%rd65], %f119;
	add.s64 	%rd66, %rd65, %rd59;
	ld.global.f32 	%f120, [%rd66];
	div.rn.f32 	%f121, %f120, %f139;
	st.global.f32 	[%rd66], %f121;
	add.s32 	%r65, %r65, 8;
$L__BB0_21:
	setp.eq.s32 	%p16, %r32, 0;
	@%p16 bra 	$L__BB0_27;
	and.b32  	%r35, %r44, 3;
	setp.lt.u32 	%p17, %r32, 4;
	@%p17 bra 	$L__BB0_24;
	mad.lo.s32 	%r55, %r65, %r44, %r1;
	mul.wide.s32 	%rd67, %r55, 4;
	add.s64 	%rd68, %rd1, %rd67;
	ld.global.f32 	%f122, [%rd68];
	div.rn.f32 	%f123, %f122, %f139;
	st.global.f32 	[%rd68], %f123;
	mul.wide.u32 	%rd69, %r44, 4;
	add.s64 	%rd70, %rd68, %rd69;
	ld.global.f32 	%f124, [%rd70];
	div.rn.f32 	%f125, %f124, %f139;
	st.global.f32 	[%rd70], %f125;
	add.s64 	%rd71, %rd70, %rd69;
	ld.global.f32 	%f126, [%rd71];
	div.rn.f32 	%f127, %f126, %f139;
	st.global.f32 	[%rd71], %f127;
	add.s64 	%rd72, %rd71, %rd69;
	ld.global.f32 	%f128, [%rd72];
	div.rn.f32 	%f129, %f128, %f139;
	st.global.f32 	[%rd72], %f129;
	add.s32 	%r65, %r65, 4;
$L__BB0_24:
	setp.eq.s32 	%p18, %r35, 0;
	@%p18 bra 	$L__BB0_27;
	mad.lo.s32 	%r69, %r65, %r44, %r1;
	neg.s32 	%r68, %r35;
$L__BB0_26:
	.pragma "nounroll";
	mul.wide.s32 	%rd73, %r69, 4;
	add.s64 	%rd74, %rd1, %rd73;
	ld.global.f32 	%f130, [%rd74];
	div.rn.f32 	%f131, %f130, %f139;
	st.global.f32 	[%rd74], %f131;
	add.s32 	%r69, %r69, %r44;
	add.s32 	%r68, %r68, 1;
	setp.ne.s32 	%p19, %r68, 0;
	@%p19 bra 	$L__BB0_26;
$L__BB0_27:
	ret;

}
	// .globl	_Z12expandMatrixPfS_i
.visible .entry _Z12expandMatrixPfS_i(
	.param .u64 .ptr .align 1 _Z12expandMatrixPfS_i_param_0,
	.param .u64 .ptr .align 1 _Z12expandMatrixPfS_i_param_1,
	.param .u32 _Z12expandMatrixPfS_i_param_2
)
{
	.reg .pred 	%p<12>;
	.reg .b32 	%r<40>;
	.reg .b32 	%f<61>;
	.reg .b64 	%rd<42>;

	ld.param.u64 	%rd9, [_Z12expandMatrixPfS_i_param_0];
	ld.param.u64 	%rd10, [_Z12expandMatrixPfS_i_param_1];
	ld.param.u32 	%r20, [_Z12expandMatrixPfS_i_param_2];
	cvta.to.global.u64 	%rd1, %rd10;
	cvta.to.global.u64 	%rd2, %rd9;
	mov.u32 	%r21, %ctaid.x;
	mov.u32 	%r22, %ntid.x;
	mov.u32 	%r23, %tid.x;
	mad.lo.s32 	%r1, %r21, %r22, %r23;
	setp.ge.s32 	%p1, %r1, %r20;
	setp.lt.s32 	%p2, %r20, 1;
	or.pred  	%p3, %p1, %p2;
	@%p3 bra 	$L__BB1_14;
	mul.lo.s32 	%r2, %r20, %r1;
	and.b32  	%r3, %r20, 7;
	and.b32  	%r4, %r20, 3;
	and.b32  	%r5, %r20, 2147483640;
	and.b32  	%r6, %r20, 1;
	neg.s32 	%r7, %r5;
	add.s64 	%rd3, %rd2, 16;
	add.s64 	%rd4, %rd1, 16;
	mov.b32 	%r34, 0;
$L__BB1_2:
	setp.lt.u32 	%p4, %r20, 8;
	add.s32 	%r26, %r34, %r2;
	mul.wide.s32 	%rd11, %r26, 4;
	add.s64 	%rd5, %rd2, %rd11;
	mul.lo.s32 	%r9, %r34, %r20;
	mov.b32 	%r38, 0;
	@%p4 bra 	$L__BB1_5;
	mul.wide.u32 	%rd12, %r9, 4;
	add.s64 	%rd41, %rd3, %rd12;
	mov.u32 	%r35, %r2;
	mov.u32 	%r36, %r7;
$L__BB1_4:
	.pragma "nounroll";
	mul.wide.s32 	%rd13, %r35, 4;
	add.s64 	%rd14, %rd3, %rd13;
	add.s64 	%rd15, %rd4, %rd13;
	ld.global.f32 	%f1, [%rd5];
	ld.global.f32 	%f2, [%rd41+-16];
	ld.global.f32 	%f3, [%rd14+-16];
	fma.rn.f32 	%f4, %f1, %f2, %f3;
	st.global.f32 	[%rd14+-16], %f4;
	st.global.f32 	[%rd15+-16], %f4;
	ld.global.f32 	%f5, [%rd5];
	ld.global.f32 	%f6, [%rd41+-12];
	ld.global.f32 	%f7, [%rd14+-12];
	fma.rn.f32 	%f8, %f5, %f6, %f7;
	st.global.f32 	[%rd14+-12], %f8;
	st.global.f32 	[%rd15+-12], %f8;
	ld.global.f32 	%f9, [%rd5];
	ld.global.f32 	%f10, [%rd41+-8];
	ld.global.f32 	%f11, [%rd14+-8];
	fma.rn.f32 	%f12, %f9, %f10, %f11;
	st.global.f32 	[%rd14+-8], %f12;
	st.global.f32 	[%rd15+-8], %f12;
	ld.global.f32 	%f13, [%rd5];
	ld.global.f32 	%f14, [%rd41+-4];
	ld.global.f32 	%f15, [%rd14+-4];
	fma.rn.f32 	%f16, %f13, %f14, %f15;
	st.global.f32 	[%rd14+-4], %f16;
	st.global.f32 	[%rd15+-4], %f16;
	ld.global.f32 	%f17, [%rd5];
	ld.global.f32 	%f18, [%rd41];
	ld.global.f32 	%f19, [%rd14];
	fma.rn.f32 	%f20, %f17, %f18, %f19;
	st.global.f32 	[%rd14], %f20;
	st.global.f32 	[%rd15], %f20;
	ld.global.f32 	%f21, [%rd5];
	ld.global.f32 	%f22, [%rd41+4];
	ld.global.f32 	%f23, [%rd14+4];
	fma.rn.f32 	%f24, %f21, %f22, %f23;
	st.global.f32 	[%rd14+4], %f24;
	st.global.f32 	[%rd15+4], %f24;
	ld.global.f32 	%f25, [%rd5];
	ld.global.f32 	%f26, [%rd41+8];
	ld.global.f32 	%f27, [%rd14+8];
	fma.rn.f32 	%f28, %f25, %f26, %f27;
	st.global.f32 	[%rd14+8], %f28;
	st.global.f32 	[%rd15+8], %f28;
	ld.global.f32 	%f29, [%rd5];
	ld.global.f32 	%f30, [%rd41+12];
	ld.global.f32 	%f31, [%rd14+12];
	fma.rn.f32 	%f32, %f29, %f30, %f31;
	st.global.f32 	[%rd14+12], %f32;
	st.global.f32 	[%rd15+12], %f32;
	add.s32 	%r36, %r36, 8;
	add.s64 	%rd41, %rd41, 32;
	add.s32 	%r35, %r35, 8;
	setp.ne.s32 	%p5, %r36, 0;
	mov.u32 	%r38, %r5;
	@%p5 bra 	$L__BB1_4;
$L__BB1_5:
	setp.eq.s32 	%p6, %r3, 0;
	@%p6 bra 	$L__BB1_13;
	add.s32 	%r27, %r3, -1;
	setp.lt.u32 	%p7, %r27, 3;
	@%p7 bra 	$L__BB1_8;
	ld.global.f32 	%f33, [%rd5];
	add.s32 	%r28, %r38, %r9;
	mul.wide.u32 	%rd16, %r28, 4;
	add.s64 	%rd17, %rd2, %rd16;
	ld.global.f32 	%f34, [%rd17];
	add.s32 	%r29, %r38, %r2;
	mul.wide.s32 	%rd18, %r29, 4;
	add.s64 	%rd19, %rd2, %rd18;
	ld.global.f32 	%f35, [%rd19];
	fma.rn.f32 	%f36, %f33, %f34, %f35;
	st.global.f32 	[%rd19], %f36;
	add.s64 	%rd20, %rd1, %rd18;
	st.global.f32 	[%rd20], %f36;
	ld.global.f32 	%f37, [%rd5];
	cvt.u64.u32 	%rd21, %r9;
	cvt.u64.u32 	%rd22, %r38;
	add.s64 	%rd23, %rd22, %rd21;
	shl.b64 	%rd24, %rd23, 2;
	add.s64 	%rd25, %rd2, %rd24;
	ld.global.f32 	%f38, [%rd25+4];
	ld.global.f32 	%f39, [%rd19+4];
	fma.rn.f32 	%f40, %f37, %f38, %f39;
	st.global.f32 	[%rd19+4], %f40;
	st.global.f32 	[%rd20+4], %f40;
	ld.global.f32 	%f41, [%rd5];
	ld.global.f32 	%f42, [%rd25+8];
	ld.global.f32 	%f43, [%rd19+8];
	fma.rn.f32 	%f44, %f41, %f42, %f43;
	st.global.f32 	[%rd19+8], %f44;
	st.global.f32 	[%rd20+8], %f44;
	ld.global.f32 	%f45, [%rd5];
	ld.global.f32 	%f46, [%rd25+12];
	ld.global.f32 	%f47, [%rd19+12];
	fma.rn.f32 	%f48, %f45, %f46, %f47;
	st.global.f32 	[%rd19+12], %f48;
	st.global.f32 	[%rd20+12], %f48;
	add.s32 	%r38, %r38, 4;
$L__BB1_8:
	setp.eq.s32 	%p8, %r4, 0;
	@%p8 bra 	$L__BB1_13;
	setp.eq.s32 	%p9, %r4, 1;
	@%p9 bra 	$L__BB1_11;
	ld.global.f32 	%f49, [%rd5];
	add.s32 	%r30, %r38, %r9;
	mul.wide.u32 	%rd26, %r30, 4;
	add.s64 	%rd27, %rd2, %rd26;
	ld.global.f32 	%f50, [%rd27];
	add.s32 	%r31, %r38, %r2;
	mul.wide.s32 	%rd28, %r31, 4;
	add.s64 	%rd29, %rd2, %rd28;
	ld.global.f32 	%f51, [%rd29];
	fma.rn.f32 	%f52, %f49, %f50, %f51;
	st.global.f32 	[%rd29], %f52;
	add.s64 	%rd30, %rd1, %rd28;
	st.global.f32 	[%rd30], %f52;
	ld.global.f32 	%f53, [%rd5];
	cvt.u64.u32 	%rd31, %r9;
	cvt.u64.u32 	%rd32, %r38;
	add.s64 	%rd33, %rd32, %rd31;
	shl.b64 	%rd34, %rd33, 2;
	add.s64 	%rd35, %rd2, %rd34;
	ld.global.f32 	%f54, [%rd35+4];
	ld.global.f32 	%f55, [%rd29+4];
	fma.rn.f32 	%f56, %f53, %f54, %f55;
	st.global.f32 	[%rd29+4], %f56;
	st.global.f32 	[%rd30+4], %f56;
	add.s32 	%r38, %r38, 2;
$L__BB1_11:
	setp.eq.s32 	%p10, %r6, 0;
	@%p10 bra 	$L__BB1_13;
	ld.global.f32 	%f57, [%rd5];
	add.s32 	%r32, %r38, %r9;
	mul.wide.u32 	%rd36, %r32, 4;
	add.s64 	%rd37, %rd2, %rd36;
	ld.global.f32 	%f58, [%rd37];
	add.s32 	%r33, %r38, %r2;
	mul.wide.s32 	%rd38, %r33, 4;
	add.s64 	%rd39, %rd2, %rd38;
	ld.global.f32 	%f59, [%rd39];
	fma.rn.f32 	%f60, %f57, %f58, %f59;
	st.global.f32 	[%rd39], %f60;
	add.s64 	%rd40, %rd1, %rd38;
	st.global.f32 	[%rd40], %f60;
$L__BB1_13:
	add.s32 	%r34, %r34, 1;
	setp.ne.s32 	%p11, %r34, %r20;
	@%p11 bra 	$L__BB1_2;
$L__BB1_14:
	ret;

}
	// .globl	_Z13inflateMatrixPfS_i
.visible .entry _Z13inflateMatrixPfS_i(
	.param .u64 .ptr .align 1 _Z13inflateMatrixPfS_i_param_0,
	.param .u64 .ptr .align 1 _Z13inflateMatrixPfS_i_param_1,
	.param .u32 _Z13inflateMatrixPfS_i_param_2
)
{
	.reg .pred 	%p<20>;
	.reg .b32 	%r<63>;
	.reg .b32 	%f<128>;
	.reg .b64 	%rd<55>;

	ld.param.u64 	%rd5, [_Z13inflateMatrixPfS_i_param_0];
	ld.param.u64 	%rd6, [_Z13inflateMatrixPfS_i_param_1];
	ld.param.u32 	%r37, [_Z13inflateMatrixPfS_i_param_2];
	cvta.to.global.u64 	%rd1, %rd6;
	cvta.to.global.u64 	%rd2, %rd5;
	mov.u32 	%r38, %ctaid.x;
	mov.u32 	%r39, %ntid.x;
	mov.u32 	%r40, %tid.x;
	mad.lo.s32 	%r1, %r38, %r39, %r40;
	setp.ge.s32 	%p1, %r1, %r37;
	@%p1 bra 	$L__BB2_26;
	setp.lt.s32 	%p2, %r37, 1;
	mov.f32 	%f126, 0f00000000;
	@%p2 bra 	$L__BB2_14;
	add.s32 	%r42, %r37, -1;
	and.b32  	%r2, %r37, 15;
	setp.lt.u32 	%p3, %r42, 15;
	mov.f32 	%f126, 0f00000000;
	mov.b32 	%r51, 0;
	@%p3 bra 	$L__BB2_5;
	and.b32  	%r51, %r37, 2147483632;
	neg.s32 	%r57, %r51;
	shl.b32 	%r5, %r37, 4;
	mov.f32 	%f126, 0f00000000;
	mul.wide.u32 	%rd9, %r37, 4;
	mov.u32 	%r56, %r1;
$L__BB2_4:
	.pragma "nounroll";
	mul.wide.s32 	%rd7, %r56, 4;
	add.s64 	%rd8, %rd2, %rd7;
	ld.global.f32 	%f18, [%rd8];
	add.f32 	%f19, %f126, %f18;
	add.s64 	%rd10, %rd8, %rd9;
	ld.global.f32 	%f20, [%rd10];
	add.f32 	%f21, %f19, %f20;
	add.s64 	%rd11, %rd10, %rd9;
	ld.global.f32 	%f22, [%rd11];
	add.f32 	%f23, %f21, %f22;
	add.s64 	%rd12, %rd11, %rd9;
	ld.global.f32 	%f24, [%rd12];
	add.f32 	%f25, %f23, %f24;
	add.s64 	%rd13, %rd12, %rd9;
	ld.global.f32 	%f26, [%rd13];
	add.f32 	%f27, %f25, %f26;
	add.s64 	%rd14, %rd13, %rd9;
	ld.global.f32 	%f28, [%rd14];
	add.f32 	%f29, %f27, %f28;
	add.s64 	%rd15, %rd14, %rd9;
	ld.global.f32 	%f30, [%rd15];
	add.f32 	%f31, %f29, %f30;
	add.s64 	%rd16, %rd15, %rd9;
	ld.global.f32 	%f32, [%rd16];
	add.f32 	%f33, %f31, %f32;
	add.s64 	%rd17, %rd16, %rd9;
	ld.global.f32 	%f34, [%rd17];
	add.f32 	%f35, %f33, %f34;
	add.s64 	%rd18, %rd17, %rd9;
	ld.global.f32 	%f36, [%rd18];
	add.f32 	%f37, %f35, %f36;
	add.s64 	%rd19, %rd18, %rd9;
	ld.global.f32 	%f38, [%rd19];
	add.f32 	%f39, %f37, %f38;
	add.s64 	%rd20, %rd19, %rd9;
	ld.global.f32 	%f40, [%rd20];
	add.f32 	%f41, %f39, %f40;
	add.s64 	%rd21, %rd20, %rd9;
	ld.global.f32 	%f42, [%rd21];
	add.f32 	%f43, %f41, %f42;
	add.s64 	%rd22, %rd21, %rd9;
	ld.global.f32 	%f44, [%rd22];
	add.f32 	%f45, %f43, %f44;
	add.s64 	%rd23, %rd22, %rd9;
	ld.global.f32 	%f46, [%rd23];
	add.f32 	%f47, %f45, %f46;
	add.s64 	%rd24, %rd23, %rd9;
	ld.global.f32 	%f48, [%rd24];
	add.f32 	%f126, %f47, %f48;
	add.s32 	%r57, %r57, 16;
	add.s32 	%r56, %r56, %r5;
	setp.eq.s32 	%p4, %r57, 0;
	@%p4 bra 	$L__BB2_5;
	bra.uni 	$L__BB2_4;
$L__BB2_5:
	setp.eq.s32 	%p5, %r2, 0;
	@%p5 bra 	$L__BB2_14;
	and.b32  	%r7, %r37, 7;
	setp.lt.u32 	%p6, %r2, 8;
	@%p6 bra 	$L__BB2_8;
	mad.lo.s32 	%r43, %r51, %r37, %r1;
	mul.wide.s32 	%rd25, %r43, 4;
	add.s64 	%rd26, %rd2, %rd25;
	ld.global.f32 	%f50, [%rd26];
	add.f32 	%f51, %f126, %f50;
	mul.wide.u32 	%rd27, %r37, 4;
	add.s64 	%rd28, %rd26, %rd27;
	ld.global.f32 	%f52, [%rd28];
	add.f32 	%f53, %f51, %f52;
	add.s64 	%rd29, %rd28, %rd27;
	ld.global.f32 	%f54, [%rd29];
	add.f32 	%f55, %f53, %f54;
	add.s64 	%rd30, %rd29, %rd27;
	ld.global.f32 	%f56, [%rd30];
	add.f32 	%f57, %f55, %f56;
	add.s64 	%rd31, %rd30, %rd27;
	ld.global.f32 	%f58, [%rd31];
	add.f32 	%f59, %f57, %f58;
	add.s64 	%rd32, %rd31, %rd27;
	ld.global.f32 	%f60, [%rd32];
	add.f32 	%f61, %f59, %f60;
	add.s64 	%rd33, %rd32, %rd27;
	ld.global.f32 	%f62, [%rd33];
	add.f32 	%f63, %f61, %f62;
	add.s64 	%rd34, %rd33, %rd27;
	ld.global.f32 	%f64, [%rd34];
	add.f32 	%f126, %f63, %f64;
	add.s32 	%r51, %r51, 8;
$L__BB2_8:
	setp.eq.s32 	%p7, %r7, 0;
	@%p7 bra 	$L__BB2_14;
	and.b32  	%r10, %r37, 3;
	setp.lt.u32 	%p8, %r7, 4;
	@%p8 bra 	$L__BB2_11;
	mad.lo.s32 	%r44, %r51, %r37, %r1;
	mul.wide.s32 	%rd35, %r44, 4;
	add.s64 	%rd36, %rd2, %rd35;
	ld.global.f32 	%f66, [%rd36];
	add.f32 	%f67, %f126, %f66;
	mul.wide.u32 	%rd37, %r37, 4;
	add.s64 	%rd38, %rd36, %rd37;
	ld.global.f32 	%f68, [%rd38];
	add.f32 	%f69, %f67, %f68;
	add.s64 	%rd39, %rd38, %rd37;
	ld.global.f32 	%f70, [%rd39];
	add.f32 	%f71, %f69, %f70;
	add.s64 	%rd40, %rd39, %rd37;
	ld.global.f32 	%f72, [%rd40];
	add.f32 	%f126, %f71, %f72;
	add.s32 	%r51, %r51, 4;
$L__BB2_11:
	setp.eq.s32 	%p9, %r10, 0;
	@%p9 bra 	$L__BB2_14;
	mad.lo.s32 	%r55, %r51, %r37, %r1;
	neg.s32 	%r54, %r10;
$L__BB2_13:
	.pragma "nounroll";
	mul.wide.s32 	%rd41, %r55, 4;
	add.s64 	%rd42, %rd2, %rd41;
	ld.global.f32 	%f73, [%rd42];
	add.f32 	%f126, %f126, %f73;
	add.s32 	%r55, %r55, %r37;
	add.s32 	%r54, %r54, 1;
	setp.ne.s32 	%p10, %r54, 0;
	@%p10 bra 	$L__BB2_13;
$L__BB2_14:
	setp.lt.s32 	%p11, %r37, 1;
	@%p11 bra 	$L__BB2_26;
	mul.lo.s32 	%r19, %r37, %r1;
	add.s32 	%r46, %r37, -1;
	and.b32  	%r20, %r37, 7;
	setp.lt.u32 	%p12, %r46, 7;
	mov.b32 	%r60, 0;
	@%p12 bra 	$L__BB2_18;
	and.b32  	%r60, %r37, 2147483640;
	neg.s32 	%r59, %r60;
	add.s64 	%rd3, %rd2, 16;
	add.s64 	%rd4, %rd1, 16;
	mov.u32 	%r58, %r19;
$L__BB2_17:
	.pragma "nounroll";
	mul.wide.s32 	%rd43, %r58, 4;
	add.s64 	%rd44, %rd3, %rd43;
	add.s64 	%rd45, %rd4, %rd43;
	ld.global.f32 	%f74, [%rd44+-16];
	mul.f32 	%f75, %f74, %f74;
	div.rn.f32 	%f76, %f75, %f126;
	st.global.f32 	[%rd44+-16], %f76;
	st.global.f32 	[%rd45+-16], %f76;
	ld.global.f32 	%f77, [%rd44+-12];
	mul.f32 	%f78, %f77, %f77;
	div.rn.f32 	%f79, %f78, %f126;
	st.global.f32 	[%rd44+-12], %f79;
	st.global.f32 	[%rd45+-12], %f79;
	ld.global.f32 	%f80, [%rd44+-8];
	mul.f32 	%f81, %f80, %f80;
	div.rn.f32 	%f82, %f81, %f126;
	st.global.f32 	[%rd44+-8], %f82;
	st.global.f32 	[%rd45+-8], %f82;
	ld.global.f32 	%f83, [%rd44+-4];
	mul.f32 	%f84, %f83, %f83;
	div.rn.f32 	%f85, %f84, %f126;
	st.global.f32 	[%rd44+-4], %f85;
	st.global.f32 	[%rd45+-4], %f85;
	ld.global.f32 	%f86, [%rd44];
	mul.f32 	%f87, %f86, %f86;
	div.rn.f32 	%f88, %f87, %f126;
	st.global.f32 	[%rd44], %f88;
	st.global.f32 	[%rd45], %f88;
	ld.global.f32 	%f89, [%rd44+4];
	mul.f32 	%f90, %f89, %f89;
	div.rn.f32 	%f91, %f90, %f126;
	st.global.f32 	[%rd44+4], %f91;
	st.global.f32 	[%rd45+4], %f91;
	ld.global.f32 	%f92, [%rd44+8];
	mul.f32 	%f93, %f92, %f92;
	div.rn.f32 	%f94, %f93, %f126;
	st.global.f32 	[%rd44+8], %f94;
	st.global.f32 	[%rd45+8], %f94;
	ld.global.f32 	%f95, [%rd44+12];
	mul.f32 	%f96, %f95, %f95;
	div.rn.f32 	%f97, %f96, %f126;
	st.global.f32 	[%rd44+12], %f97;
	st.global.f32 	[%rd45+12], %f97;
	add.s32 	%r59, %r59, 8;
	add.s32 	%r58, %r58, 8;
	setp.ne.s32 	%p13, %r59, 0;
	@%p13 bra 	$L__BB2_17;
$L__BB2_18:
	setp.eq.s32 	%p14, %r20, 0;
	@%p14 bra 	$L__BB2_26;
	and.b32  	%r32, %r37, 3;
	setp.lt.u32 	%p15, %r20, 4;
	@%p15 bra 	$L__BB2_21;
	add.s32 	%r47, %r60, %r19;
	mul.wide.s32 	%rd46, %r47, 4;
	add.s64 	%rd47, %rd2, %rd46;
	ld.global.f32 	%f98, [%rd47];
	mul.f32 	%f99, %f98, %f98;
	div.rn.f32 	%f100, %f99, %f126;
	st.global.f32 	[%rd47], %f100;
	add.s64 	%rd48, %rd1, %rd46;
	st.global.f32 	[%rd48], %f100;
	ld.global.f32 	%f101, [%rd47+4];
	mul.f32 	%f102, %f101, %f101;
	div.rn.f32 	%f103, %f102, %f126;
	st.global.f32 	[%rd47+4], %f103;
	st.global.f32 	[%rd48+4], %f103;
	ld.global.f32 	%f104, [%rd47+8];
	mul.f32 	%f105, %f104, %f104;
	div.rn.f32 	%f106, %f105, %f126;
	st.global.f32 	[%rd47+8], %f106;
	st.global.f32 	[%rd48+8], %f106;
	ld.global.f32 	%f107, [%rd47+12];
	mul.f32 	%f108, %f107, %f107;
	div.rn.f32 	%f109, %f108, %f126;
	st.global.f32 	[%rd47+12], %f109;
	st.global.f32 	[%rd48+12], %f109;
	add.s32 	%r60, %r60, 4;
$L__BB2_21:
	setp.eq.s32 	%p16, %r32, 0;
	@%p16 bra 	$L__BB2_26;
	setp.eq.s32 	%p17, %r32, 1;
	@%p17 bra 	$L__BB2_24;
	add.s32 	%r48, %r60, %r19;
	mul.wide.s32 	%rd49, %r48, 4;
	add.s64 	%rd50, %rd2, %rd49;
	ld.global.f32 	%f110, [%rd50];
	mul.f32 	%f111, %f110, %f110;
	div.rn.f32 	%f112, %f111, %f126;
	st.global.f32 	[%rd50], %f112;
	add.s64 	%rd51, %rd1, %rd49;
	st.global.f32 	[%rd51], %f112;
	ld.global.f32 	%f113, [%rd50+4];
	mul.f32 	%f114, %f113, %f113;
	div.rn.f32 	%f115, %f114, %f126;
	st.global.f32 	[%rd50+4], %f115;
	st.global.f32 	[%rd51+4], %f115;
	add.s32 	%r60, %r60, 2;
$L__BB2_24:
	and.b32  	%r49, %r37, 1;
	setp.eq.b32 	%p18, %r49, 1;
	not.pred 	%p19, %p18;
	@%p19 bra 	$L__BB2_26;
	add.s32 	%r50, %r60, %r19;
	mul.wide.s32 	%rd52, %r50, 4;
	add.s64 	%rd53, %rd2, %rd52;
	ld.global.f32 	%f116, [%rd53];
	mul.f32 	%f117, %f116, %f116;
	div.rn.f32 	%f118, %f117, %f126;
	st.global.f32 	[%rd53], %f118;
	add.s64 	%rd54, %rd1, %rd52;
	st.global.f32 	[%rd54], %f118;
$L__BB2_26:
	ret;

}
	// .globl	_Z19calculateDifferencePfS_iS_
.visible .entry _Z19calculateDifferencePfS_iS_(
	.param .u64 .ptr .align 1 _Z19calculateDifferencePfS_iS__param_0,
	.param .u64 .ptr .align 1 _Z19calculateDifferencePfS_iS__param_1,
	.param .u32 _Z19calculateDifferencePfS_iS__param_2,
	.param .u64 .ptr .align 1 _Z19calculateDifferencePfS_iS__param_3
)
{
	.reg .pred 	%p<11>;
	.reg .b32 	%r<26>;
	.reg .b32 	%f<142>;
	.reg .b64 	%rd<24>;

	ld.param.u64 	%rd10, [_Z19calculateDifferencePfS_iS__param_0];
	ld.param.u64 	%rd11, [_Z19calculateDifferencePfS_iS__param_1];
	ld.param.u32 	%r14, [_Z19calculateDifferencePfS_iS__param_2];
	ld.param.u64 	%rd9, [_Z19calculateDifferencePfS_iS__param_3];
	cvta.to.global.u64 	%rd1, %rd11;
	cvta.to.global.u64 	%rd2, %rd10;
	mov.u32 	%r15, %ctaid.x;
	mov.u32 	%r16, %ntid.x;
	mul.lo.s32 	%r17, %r15, %r16;
	mov.u32 	%r18, %tid.x;
	neg.s32 	%r19, %r18;
	setp.ne.s32 	%p1, %r17, %r19;
	@%p1 bra 	$L__BB3_14;
	mul.lo.s32 	%r1, %r14, %r14;
	setp.eq.s32 	%p2, %r14, 0;
	mov.f32 	%f141, 0f00000000;
	@%p2 bra 	$L__BB3_13;
	max.u32 	%r2, %r1, 1;
	and.b32  	%r3, %r2, 13;
	setp.lt.u32 	%p3, %r1, 16;
	mov.f32 	%f141, 0f00000000;
	mov.b32 	%r24, 0;
	@%p3 bra 	$L__BB3_5;
	and.b32  	%r24, %r2, -16;
	neg.s32 	%r22, %r24;
	add.s64 	%rd23, %rd2, 32;
	add.s64 	%rd22, %rd1, 32;
	mov.f32 	%f141, 0f00000000;
$L__BB3_4:
	.pragma "nounroll";
	ld.global.f32 	%f17, [%rd23+-32];
	ld.global.f32 	%f18, [%rd22+-32];
	sub.f32 	%f19, %f17, %f18;
	fma.rn.f32 	%f20, %f19, %f19, %f141;
	ld.global.f32 	%f21, [%rd23+-28];
	ld.global.f32 	%f22, [%rd22+-28];
	sub.f32 	%f23, %f21, %f22;
	fma.rn.f32 	%f24, %f23, %f23, %f20;
	ld.global.f32 	%f25, [%rd23+-24];
	ld.global.f32 	%f26, [%rd22+-24];
	sub.f32 	%f27, %f25, %f26;
	fma.rn.f32 	%f28, %f27, %f27, %f24;
	ld.global.f32 	%f29, [%rd23+-20];
	ld.global.f32 	%f30, [%rd22+-20];
	sub.f32 	%f31, %f29, %f30;
	fma.rn.f32 	%f32, %f31, %f31, %f28;
	ld.global.f32 	%f33, [%rd23+-16];
	ld.global.f32 	%f34, [%rd22+-16];
	sub.f32 	%f35, %f33, %f34;
	fma.rn.f32 	%f36, %f35, %f35, %f32;
	ld.global.f32 	%f37, [%rd23+-12];
	ld.global.f32 	%f38, [%rd22+-12];
	sub.f32 	%f39, %f37, %f38;
	fma.rn.f32 	%f40, %f39, %f39, %f36;
	ld.global.f32 	%f41, [%rd23+-8];
	ld.global.f32 	%f42, [%rd22+-8];
	sub.f32 	%f43, %f41, %f42;
	fma.rn.f32 	%f44, %f43, %f43, %f40;
	ld.global.f32 	%f45, [%rd23+-4];
	ld.global.f32 	%f46, [%rd22+-4];
	sub.f32 	%f47, %f45, %f46;
	fma.rn.f32 	%f48, %f47, %f47, %f44;
	ld.global.f32 	%f49, [%rd23];
	ld.global.f32 	%f50, [%rd22];
	sub.f32 	%f51, %f49, %f50;
	fma.rn.f32 	%f52, %f51, %f51, %f48;
	ld.global.f32 	%f53, [%rd23+4];
	ld.global.f32 	%f54, [%rd22+4];
	sub.f32 	%f55, %f53, %f54;
	fma.rn.f32 	%f56, %f55, %f55, %f52;
	ld.global.f32 	%f57, [%rd23+8];
	ld.global.f32 	%f58, [%rd22+8];
	sub.f32 	%f59, %f57, %f58;
	fma.rn.f32 	%f60, %f59, %f59, %f56;
	ld.global.f32 	%f61, [%rd23+12];
	ld.global.f32 	%f62, [%rd22+12];
	sub.f32 	%f63, %f61, %f62;
	fma.rn.f32 	%f64, %f63, %f63, %f60;
	ld.global.f32 	%f65, [%rd23+16];
	ld.global.f32 	%f66, [%rd22+16];
	sub.f32 	%f67, %f65, %f66;
	fma.rn.f32 	%f68, %f67, %f67, %f64;
	ld.global.f32 	%f69, [%rd23+20];
	ld.global.f32 	%f70, [%rd22+20];
	sub.f32 	%f71, %f69, %f70;
	fma.rn.f32 	%f72, %f71, %f71, %f68;
	ld.global.f32 	%f73, [%rd23+24];
	ld.global.f32 	%f74, [%rd22+24];
	sub.f32 	%f75, %f73, %f74;
	fma.rn.f32 	%f76, %f75, %f75, %f72;
	ld.global.f32 	%f77, [%rd23+28];
	ld.global.f32 	%f78, [%rd22+28];
	sub.f32 	%f79, %f77, %f78;
	fma.rn.f32 	%f141, %f79, %f79, %f76;
	add.s32 	%r22, %r22, 16;
	add.s64 	%rd23, %rd23, 64;
	add.s64 	%rd22, %rd22, 64;
	setp.ne.s32 	%p4, %r22, 0;
	@%p4 bra 	$L__BB3_4;
$L__BB3_5:
	setp.eq.s32 	%p5, %r3, 0;
	@%p5 bra 	$L__BB3_13;
	and.b32  	%r9, %r2, 5;
	setp.lt.u32 	%p6, %r3, 8;
	@%p6 bra 	$L__BB3_8;
	mul.wide.u32 	%rd12, %r24, 4;
	add.s64 	%rd13, %rd2, %rd12;
	ld.global.f32 	%f81, [%rd13];
	add.s64 	%rd14, %rd1, %rd12;
	ld.global.f32 	%f82, [%rd14];
	sub.f32 	%f83, %f81, %f82;
	fma.rn.f32 	%f84, %f83, %f83, %f141;
	ld.global.f32 	%f85, [%rd13+4];
	ld.global.f32 	%f86, [%rd14+4];
	sub.f32 	%f87, %f85, %f86;
	fma.rn.f32 	%f88, %f87, %f87, %f84;
	ld.global.f32 	%f89, [%rd13+8];
	ld.global.f32 	%f90, [%rd14+8];
	sub.f32 	%f91, %f89, %f90;
	fma.rn.f32 	%f92, %f91, %f91, %f88;
	ld.global.f32 	%f93, [%rd13+12];
	ld.global.f32 	%f94, [%rd14+12];
	sub.f32 	%f95, %f93, %f94;
	fma.rn.f32 	%f96, %f95, %f95, %f92;
	ld.global.f32 	%f97, [%rd13+16];
	ld.global.f32 	%f98, [%rd14+16];
	sub.f32 	%f99, %f97, %f98;
	fma.rn.f32 	%f100, %f99, %f99, %f96;
	ld.global.f32 	%f101, [%rd13+20];
	ld.global.f32 	%f102, [%rd14+20];
	sub.f32 	%f103, %f101, %f102;
	fma.rn.f32 	%f104, %f103, %f103, %f100;
	ld.global.f32 	%f105, [%rd13+24];
	ld.global.f32 	%f106, [%rd14+24];
	sub.f32 	%f107, %f105, %f106;
	fma.rn.f32 	%f108, %f107, %f107, %f104;
	ld.global.f32 	%f109, [%rd13+28];
	ld.global.f32 	%f110, [%rd14+28];
	sub.f32 	%f111, %f109, %f110;
	fma.rn.f32 	%f141, %f111, %f111, %f108;
	add.s32 	%r24, %r24, 8;
$L__BB3_8:
	setp.eq.s32 	%p7, %r9, 0;
	@%p7 bra 	$L__BB3_13;
	setp.lt.u32 	%p8, %r9, 4;
	@%p8 bra 	$L__BB3_11;
	mul.wide.u32 	%rd15, %r24, 4;
	add.s64 	%rd16, %rd2, %rd15;
	ld.global.f32 	%f113, [%rd16];
	add.s64 	%rd17, %rd1, %rd15;
	ld.global.f32 	%f114, [%rd17];
	sub.f32 	%f115, %f113, %f114;
	fma.rn.f32 	%f116, %f115, %f115, %f141;
	ld.global.f32 	%f117, [%rd16+4];
	ld.global.f32 	%f118, [%rd17+4];
	sub.f32 	%f119, %f117, %f118;
	fma.rn.f32 	%f120, %f119, %f119, %f116;
	ld.global.f32 	%f121, [%rd16+8];
	ld.global.f32 	%f122, [%rd17+8];
	sub.f32 	%f123, %f121, %f122;
	fma.rn.f32 	%f124, %f123, %f123, %f120;
	ld.global.f32 	%f125, [%rd16+12];
	ld.global.f32 	%f126, [%rd17+12];
	sub.f32 	%f127, %f125, %f126;
	fma.rn.f32 	%f141, %f127, %f127, %f124;
	add.s32 	%r24, %r24, 4;
$L__BB3_11:
	and.b32  	%r21, %r2, 1;
	setp.eq.b32 	%p9, %r21, 1;
	not.pred 	%p10, %p9;
	@%p10 bra 	$L__BB3_13;
	mul.wide.u32 	%rd18, %r24, 4;
	add.s64 	%rd19, %rd2, %rd18;
	ld.global.f32 	%f128, [%rd19];
	add.s64 	%rd20, %rd1, %rd18;
	ld.global.f32 	%f129, [%rd20];
	sub.f32 	%f130, %f128, %f129;
	fma.rn.f32 	%f141, %f130, %f130, %f141;
$L__BB3_13:
	cvt.rn.f32.u32 	%f131, %r1;
	div.rn.f32 	%f132, %f141, %f131;
	sqrt.rn.f32 	%f133, %f132;
	cvta.to.global.u64 	%rd21, %rd9;
	st.global.f32 	[%rd21], %f133;
$L__BB3_14:
	ret;

}


// ===== COMPILED SASS (sm_100) =====

	.target	sm_100

	.elftype	@"ET_EXEC"


//--------------------- .note.nv.tkinfo           --------------------------
	.section	.note.nv.tkinfo,"",@"SHT_NOTE"
	.sectionflags	@"SHF_NOTE_NV_TKINFO"
	.tkinfo
        /*0018*/ 	.word	0x00000002
        /*0030*/ 	.string	""
        /*0030*/ 	.string	"ptxas"
        /*0030*/ 	.string	"Cuda compilation tools, release 13.0, V13.0.88"
        /*0030*/ 	.string	"Build cuda_13.0.r13.0/compiler.36424714_0"
        /*0030*/ 	.string	"-arch sm_100 -m 64 "



//--------------------- .note.nv.cuinfo           --------------------------
	.section	.note.nv.cuinfo,"",@"SHT_NOTE"
	.sectionflags	@"SHF_NOTE_NV_CUINFO"
        /*0018*/ 	.short	0x0002
        /*001a*/ 	.short	0x0064
        /*001c*/ 	.short	0x0082
	.zero		2


//--------------------- .nv.info                  --------------------------
	.section	.nv.info,"",@"SHT_CUDA_INFO"
	.align	4


	//----- nvinfo : EIATTR_REGCOUNT
	.align		4
        /*0000*/ 	.byte	0x04, 0x2f
        /*0002*/ 	.short	(.L_1 - .L_0)
	.align		4
.L_0:
        /*0004*/ 	.word	index@(_Z15normalizeMatrixPfi)
        /*0008*/ 	.word	0x00000020


	//----- nvinfo : EIATTR_FRAME_SIZE
	.align		4
.L_1:
        /*000c*/ 	.byte	0x04, 0x11
        /*000e*/ 	.short	(.L_3 - .L_2)
	.align		4
.L_2:
        /*0010*/ 	.word	index@($__internal_3_$__cuda_sm3x_div_rn_noftz_f32_slowpath)
        /*0014*/ 	.word	0x00000000


	//----- nvinfo : EIATTR_FRAME_SIZE
	.align		4
.L_3:
        /*0018*/ 	.byte	0x04, 0x11
        /*001a*/ 	.short	(.L_5 - .L_4)
	.align		4
.L_4:
        /*001c*/ 	.word	index@(_Z15normalizeMatrixPfi)
        /*0020*/ 	.word	0x00000000


	//----- nvinfo : EIATTR_REGCOUNT
	.align		4
.L_5:
        /*0024*/ 	.byte	0x04, 0x2f
        /*0026*/ 	.short	(.L_7 - .L_6)
	.align		4
.L_6:
        /*0028*/ 	.word	index@(_Z12expandMatrixPfS_i)
        /*002c*/ 	.word	0x00000020


	//----- nvinfo : EIATTR_FRAME_SIZE
	.align		4
.L_7:
        /*0030*/ 	.byte	0x04, 0x11
        /*0032*/ 	.short	(.L_9 - .L_8)
	.align		4
.L_8:
        /*0034*/ 	.word	index@(_Z12expandMatrixPfS_i)
        /*0038*/ 	.word	0x00000000


	//----- nvinfo : EIATTR_REGCOUNT
	.align		4
.L_9:
        /*003c*/ 	.byte	0x04, 0x2f
        /*003e*/ 	.short	(.L_11 - .L_10)
	.align		4
.L_10:
        /*0040*/ 	.word	index@(_Z13inflateMatrixPfS_i)
        /*0044*/ 	.word	0x00000020


	//----- nvinfo : EIATTR_FRAME_SIZE
	.align		4
.L_11:
        /*0048*/ 	.byte	0x04, 0x11
        /*004a*/ 	.short	(.L_13 - .L_12)
	.align		4
.L_12:
        /*004c*/ 	.word	index@($__internal_2_$__cuda_sm3x_div_rn_noftz_f32_slowpath)
        /*0050*/ 	.word	0x00000000


	//----- nvinfo : EIATTR_FRAME_SIZE
	.align		4
.L_13:
        /*0054*/ 	.byte	0x04, 0x11
        /*0056*/ 	.short	(.L_15 - .L_14)
	.align		4
.L_14:
        /*0058*/ 	.word	index@(_Z13inflateMatrixPfS_i)
        /*005c*/ 	.word	0x00000000


	//----- nvinfo : EIATTR_REGCOUNT
	.align		4
.L_15:
        /*0060*/ 	.byte	0x04, 0x2f
        /*0062*/ 	.short	(.L_17 - .L_16)
	.align		4
.L_16:
        /*0064*/ 	.word	index@(_Z19calculateDifferencePfS_iS_)
        /*0068*/ 	.word	0x0000001e


	//----- nvinfo : EIATTR_FRAME_SIZE
	.align		4
.L_17:
        /*006c*/ 	.byte	0x04, 0x11
        /*006e*/ 	.short	(.L_19 - .L_18)
	.align		4
.L_18:
        /*0070*/ 	.word	index@($__internal_1_$__cuda_sm3x_div_rn_noftz_f32_slowpath)
        /*0074*/ 	.word	0x00000000


	//----- nvinfo : EIATTR_FRAME_SIZE
	.align		4
.L_19:
        /*0078*/ 	.byte	0x04, 0x11
        /*007a*/ 	.short	(.L_21 - .L_20)
	.align		4
.L_20:
        /*007c*/ 	.word	index@($__internal_0_$__cuda_sm20_sqrt_rn_f32_slowpath)
        /*0080*/ 	.word	0x00000000


	//----- nvinfo : EIATTR_FRAME_SIZE
	.align		4
.L_21:
        /*0084*/ 	.byte	0x04, 0x11
        /*0086*/ 	.short	(.L_23 - .L_22)
	.align		4
.L_22:
        /*0088*/ 	.word	index@(_Z19calculateDifferencePfS_iS_)
        /*008c*/ 	.word	0x00000000


	//----- nvinfo : EIATTR_MIN_STACK_SIZE
	.align		4
.L_23:
        /*0090*/ 	.byte	0x04, 0x12
        /*0092*/ 	.short	(.L_25 - .L_24)
	.align		4
.L_24:
        /*0094*/ 	.word	index@(_Z19calculateDifferencePfS_iS_)
        /*0098*/ 	.word	0x00000000


	//----- nvinfo : EIATTR_MIN_STACK_SIZE
	.align		4
.L_25:
        /*009c*/ 	.byte	0x04, 0x12
        /*009e*/ 	.short	(.L_27 - .L_26)
	.align		4
.L_26:
        /*00a0*/ 	.word	index@(_Z13inflateMatrixPfS_i)
        /*00a4*/ 	.word	0x00000000


	//----- nvinfo : EIATTR_MIN_STACK_SIZE
	.align		4
.L_27:
        /*00a8*/ 	.byte	0x04, 0x12
        /*00aa*/ 	.short	(.L_29 - .L_28)
	.align		4
.L_28:
        /*00ac*/ 	.word	index@(_Z12expandMatrixPfS_i)
        /*00b0*/ 	.word	0x00000000


	//----- nvinfo : EIATTR_MIN_STACK_SIZE
	.align		4
.L_29:
        /*00b4*/ 	.byte	0x04, 0x12
        /*00b6*/ 	.short	(.L_31 - .L_30)
	.align		4
.L_30:
        /*00b8*/ 	.word	index@(_Z15normalizeMatrixPfi)
        /*00bc*/ 	.word	0x00000000
.L_31:


//--------------------- .nv.compat                --------------------------
	.section	.nv.compat,"",@"SHT_CUDA_COMPAT_INFO"
	.align	4
        /*0000*/ 	.byte	0x02, 0x09, 0x00, 0x00, 0x02, 0x02, 0x01, 0x00, 0x02, 0x05, 0x05, 0x00, 0x03, 0x07, 0x01, 0x01
        /*0010*/ 	.byte	0x02, 0x03, 0x00, 0x00, 0x02, 0x06, 0x01, 0x00, 0x04, 0x0b, 0x08, 0x00, 0x01, 0x00, 0x00, 0x00
        /*0020*/ 	.byte	0x00, 0x00, 0x00, 0x00


//--------------------- .nv.info._Z19calculateDifferencePfS_iS_ --------------------------
	.section	.nv.info._Z19calculateDifferencePfS_iS_,"",@"SHT_CUDA_INFO"
	.sectionflags	@""
	.align	4


	//----- nvinfo : EIATTR_CUDA_API_VERSION
	.align		4
        /*0000*/ 	.byte	0x04, 0x37
        /*0002*/ 	.short	(.L_33 - .L_32)
.L_32:
        /*0004*/ 	.word	0x00000082


	//----- nvinfo : EIATTR_KPARAM_INFO
	.align		4
.L_33:
        /*0008*/ 	.byte	0x04, 0x17
        /*000a*/ 	.short	(.L_35 - .L_34)
.L_34:
        /*000c*/ 	.word	0x00000000
        /*0010*/ 	.short	0x0003
        /*0012*/ 	.short	0x0018
        /*0014*/ 	.byte	0x00, 0xf5, 0x21, 0x00


	//----- nvinfo : EIATTR_KPARAM_INFO
	.align		4
.L_35:
        /*0018*/ 	.byte	0x04, 0x17
        /*001a*/ 	.short	(.L_37 - .L_36)
.L_36:
        /*001c*/ 	.word	0x00000000
        /*0020*/ 	.short	0x0002
        /*0022*/ 	.short	0x0010
        /*0024*/ 	.byte	0x00, 0xf0, 0x11, 0x00


	//----- nvinfo : EIATTR_KPARAM_INFO
	.align		4
.L_37:
        /*0028*/ 	.byte	0x04, 0x17
        /*002a*/ 	.short	(.L_39 - .L_38)
.L_38:
        /*002c*/ 	.word	0x00000000
        /*0030*/ 	.short	0x0001
        /*0032*/ 	.short	0x0008
        /*0034*/ 	.byte	0x00, 0xf5, 0x21, 0x00


	//----- nvinfo : EIATTR_KPARAM_INFO
	.align		4
.L_39:
        /*0038*/ 	.byte	0x04, 0x17
        /*003a*/ 	.short	(.L_41 - .L_40)
.L_40:
        /*003c*/ 	.word	0x00000000
        /*0040*/ 	.short	0x0000
        /*0042*/ 	.short	0x0000
        /*0044*/ 	.byte	0x00, 0xf5, 0x21, 0x00


	//----- nvinfo : EIATTR_SPARSE_MMA_MASK
	.align		4
.L_41:
        /*0048*/ 	.byte	0x03, 0x50
        /*004a*/ 	.short	0x0000


	//----- nvinfo : EIATTR_MAXREG_COUNT
	.align		4
        /*004c*/ 	.byte	0x03, 0x1b
        /*004e*/ 	.short	0x00ff


	//----- nvinfo : EIATTR_MERCURY_ISA_VERSION
	.align		4
        /*0050*/ 	.byte	0x03, 0x5f
        /*0052*/ 	.short	0x0101


	//----- nvinfo : EIATTR_VRC_CTA_INIT_COUNT
	.align		4
        /*0054*/ 	.byte	0x02, 0x4a
	.zero		1
	.zero		1


	//----- nvinfo : EIATTR_EXIT_INSTR_OFFSETS
	.align		4
        /*0058*/ 	.byte	0x04, 0x1c
        /*005a*/ 	.short	(.L_43 - .L_42)


	//   ....[0]....
.L_42:
        /*005c*/ 	.word	0x00000070


	//   ....[1]....
        /*0060*/ 	.word	0x00000cc0


	//----- nvinfo : EIATTR_CRS_STACK_SIZE
	.align		4
.L_43:
        /*0064*/ 	.byte	0x04, 0x1e
        /*0066*/ 	.short	(.L_45 - .L_44)
.L_44:
        /*0068*/ 	.word	0x00000000


	//----- nvinfo : EIATTR_CBANK_PARAM_SIZE
	.align		4
.L_45:
        /*006c*/ 	.byte	0x03, 0x19
        /*006e*/ 	.short	0x0020


	//----- nvinfo : EIATTR_PARAM_CBANK
	.align		4
        /*0070*/ 	.byte	0x04, 0x0a
        /*0072*/ 	.short	(.L_47 - .L_46)
	.align		4
.L_46:
        /*0074*/ 	.word	index@(.nv.constant0._Z19calculateDifferencePfS_iS_)
        /*0078*/ 	.short	0x0380
        /*007a*/ 	.short	0x0020


	//----- nvinfo : EIATTR_SW_WAR
	.align		4
.L_47:
        /*007c*/ 	.byte	0x04, 0x36
        /*007e*/ 	.short	(.L_49 - .L_48)
.L_48:
        /*0080*/ 	.word	0x00000008
.L_49:


//--------------------- .nv.info._Z13inflateMatrixPfS_i --------------------------
	.section	.nv.info._Z13inflateMatrixPfS_i,"",@"SHT_CUDA_INFO"
	.sectionflags	@""
	.align	4


	//----- nvinfo : EIATTR_CUDA_API_VERSION
	.align		4
        /*0000*/ 	.byte	0x04, 0x37
        /*0002*/ 	.short	(.L_51 - .L_50)
.L_50:
        /*0004*/ 	.word	0x00000082


	//----- nvinfo : EIATTR_KPARAM_INFO
	.align		4
.L_51:
        /*0008*/ 	.byte	0x04, 0x17
        /*000a*/ 	.short	(.L_53 - .L_52)
.L_52:
        /*000c*/ 	.word	0x00000000
        /*0010*/ 	.short	0x0002
        /*0012*/ 	.short	0x0010
        /*0014*/ 	.byte	0x00, 0xf0, 0x11, 0x00


	//----- nvinfo : EIATTR_KPARAM_INFO
	.align		4
.L_53:
        /*0018*/ 	.byte	0x04, 0x17
        /*001a*/ 	.short	(.L_55 - .L_54)
.L_54:
        /*001c*/ 	.word	0x00000000
        /*0020*/ 	.short	0x0001
        /*0022*/ 	.short	0x0008
        /*0024*/ 	.byte	0x00, 0xf5, 0x21, 0x00


	//----- nvinfo : EIATTR_KPARAM_INFO
	.align		4
.L_55:
        /*0028*/ 	.byte	0x04, 0x17
        /*002a*/ 	.short	(.L_57 - .L_56)
.L_56:
        /*002c*/ 	.word	0x00000000
        /*0030*/ 	.short	0x0000
        /*0032*/ 	.short	0x0000
        /*0034*/ 	.byte	0x00, 0xf5, 0x21, 0x00


	//----- nvinfo : EIATTR_SPARSE_MMA_MASK
	.align		4
.L_57:
        /*0038*/ 	.byte	0x03, 0x50
        /*003a*/ 	.short	0x0000


	//----- nvinfo : EIATTR_MAXREG_COUNT
	.align		4
        /*003c*/ 	.byte	0x03, 0x1b
        /*003e*/ 	.short	0x00ff


	//----- nvinfo : EIATTR_MERCURY_ISA_VERSION
	.align		4
        /*0040*/ 	.byte	0x03, 0x5f
        /*0042*/ 	.short	0x0101


	//----- nvinfo : EIATTR_VRC_CTA_INIT_COUNT
	.align		4
        /*0044*/ 	.byte	0x02, 0x4a
	.zero		1
	.zero		1


	//----- nvinfo : EIATTR_EXIT_INSTR_OFFSETS
	.align		4
        /*0048*/ 	.byte	0x04, 0x1c
        /*004a*/ 	.short	(.L_59 - .L_58)


	//   ....[0]....
.L_58:
        /*004c*/ 	.word	0x00000080


	//   ....[1]....
        /*0050*/ 	.word	0x000008e0


	//   ....[2]....
        /*0054*/ 	.word	0x00001330


	//   ....[3]....
        /*0058*/ 	.word	0x00001850


	//   ....[4]....
        /*005c*/ 	.word	0x00001b40


	//   ....[5]....
        /*0060*/ 	.word	0x00001cc0


	//----- nvinfo : EIATTR_CRS_STACK_SIZE
	.align		4
.L_59:
        /*0064*/ 	.byte	0x04, 0x1e
        /*0066*/ 	.short	(.L_61 - .L_60)
.L_60:
        /*0068*/ 	.word	0x00000000


	//----- nvinfo : EIATTR_CBANK_PARAM_SIZE
	.align		4
.L_61:
        /*006c*/ 	.byte	0x03, 0x19
        /*006e*/ 	.short	0x0014


	//----- nvinfo : EIATTR_PARAM_CBANK
	.align		4
        /*0070*/ 	.byte	0x04, 0x0a
        /*0072*/ 	.short	(.L_63 - .L_62)
	.align		4
.L_62:
        /*0074*/ 	.word	index@(.nv.constant0._Z13inflateMatrixPfS_i)
        /*0078*/ 	.short	0x0380
        /*007a*/ 	.short	0x0014


	//----- nvinfo : EIATTR_SW_WAR
	.align		4
.L_63:
        /*007c*/ 	.byte	0x04, 0x36
        /*007e*/ 	.short	(.L_65 - .L_64)
.L_64:
        /*0080*/ 	.word	0x00000008
.L_65:


//--------------------- .nv.info._Z12expandMatrixPfS_i --------------------------
	.section	.nv.info._Z12expandMatrixPfS_i,"",@"SHT_CUDA_INFO"
	.sectionflags	@""
	.align	4


	//----- nvinfo : EIATTR_CUDA_API_VERSION
	.align		4
        /*0000*/ 	.byte	0x04, 0x37
        /*0002*/ 	.short	(.L_67 - .L_66)
.L_66:
        /*0004*/ 	.word	0x00000082


	//----- nvinfo : EIATTR_KPARAM_INFO
	.align		4
.L_67:
        /*0008*/ 	.byte	0x04, 0x17
        /*000a*/ 	.short	(.L_69 - .L_68)
.L_68:
        /*000c*/ 	.word	0x00000000
        /*0010*/ 	.short	0x0002
        /*0012*/ 	.short	0x0010
        /*0014*/ 	.byte	0x00, 0xf0, 0x11, 0x00


	//----- nvinfo : EIATTR_KPARAM_INFO
	.align		4
.L_69:
        /*0018*/ 	.byte	0x04, 0x17
        /*001a*/ 	.short	(.L_71 - .L_70)
.L_70:
        /*001c*/ 	.word	0x00000000
        /*0020*/ 	.short	0x0001
        /*0022*/ 	.short	0x0008
        /*0024*/ 	.byte	0x00, 0xf5, 0x21, 0x00


	//----- nvinfo : EIATTR_KPARAM_INFO
	.align		4
.L_71:
        /*0028*/ 	.byte	0x04, 0x17
        /*002a*/ 	.short	(.L_73 - .L_72)
.L_72:
        /*002c*/ 	.word	0x00000000
        /*0030*/ 	.short	0x0000
        /*0032*/ 	.short	0x0000
        /*0034*/ 	.byte	0x00, 0xf5, 0x21, 0x00


	//----- nvinfo : EIATTR_SPARSE_MMA_MASK
	.align		4
.L_73:
        /*0038*/ 	.byte	0x03, 0x50
        /*003a*/ 	.short	0x0000


	//----- nvinfo : EIATTR_MAXREG_COUNT
	.align		4
        /*003c*/ 	.byte	0x03, 0x1b
        /*003e*/ 	.short	0x00ff


	//----- nvinfo : EIATTR_MERCURY_ISA_VERSION
	.align		4
        /*0040*/ 	.byte	0x03, 0x5f
        /*0042*/ 	.short	0x0101


	//----- nvinfo : EIATTR_VRC_CTA_INIT_COUNT
	.align		4
        /*0044*/ 	.byte	0x02, 0x4a
	.zero		1
	.zero		1


	//----- nvinfo : EIATTR_EXIT_INSTR_OFFSETS
	.align		4
        /*0048*/ 	.byte	0x04, 0x1c
        /*004a*/ 	.short	(.L_75 - .L_74)


	//   ....[0]....
.L_74:
        /*004c*/ 	.word	0x00000080


	//   ....[1]....
        /*0050*/ 	.word	0x00000b30


	//----- nvinfo : EIATTR_CBANK_PARAM_SIZE
	.align		4
.L_75:
        /*0054*/ 	.byte	0x03, 0x19
        /*0056*/ 	.short	0x0014


	//----- nvinfo : EIATTR_PARAM_CBANK
	.align		4
        /*0058*/ 	.byte	0x04, 0x0a
        /*005a*/ 	.short	(.L_77 - .L_76)
	.align		4
.L_76:
        /*005c*/ 	.word	index@(.nv.constant0._Z12expandMatrixPfS_i)
        /*0060*/ 	.short	0x0380
        /*0062*/ 	.short	0x0014


	//----- nvinfo : EIATTR_SW_WAR
	.align		4
.L_77:
        /*0064*/ 	.byte	0x04, 0x36
        /*0066*/ 	.short	(.L_79 - .L_78)
.L_78:
        /*0068*/ 	.word	0x00000008
.L_79:


//--------------------- .nv.info._Z15normalizeMatrixPfi --------------------------
	.section	.nv.info._Z15normalizeMatrixPfi,"",@"SHT_CUDA_INFO"
	.sectionflags	@""
	.align	4


	//----- nvinfo : EIATTR_CUDA_API_VERSION
	.align		4
        /*0000*/ 	.byte	0x04, 0x37
        /*0002*/ 	.short	(.L_81 - .L_80)
.L_80:
        /*0004*/ 	.word	0x00000082


	//----- nvinfo : EIATTR_KPARAM_INFO
	.align		4
.L_81:
        /*0008*/ 	.byte	0x04, 0x17
        /*000a*/ 	.short	(.L_83 - .L_82)
.L_82:
        /*000c*/ 	.word	0x00000000
        /*0010*/ 	.short	0x0001
        /*0012*/ 	.short	0x0008
        /*0014*/ 	.byte	0x00, 0xf0, 0x11, 0x00


	//----- nvinfo : EIATTR_KPARAM_INFO
	.align		4
.L_83:
        /*0018*/ 	.byte	0x04, 0x17
        /*001a*/ 	.short	(.L_85 - .L_84)
.L_84:
        /*001c*/ 	.word	0x00000000
        /*0020*/ 	.short	0x0000
        /*0022*/ 	.short	0x0000
        /*0024*/ 	.byte	0x00, 0xf5, 0x21, 0x00


	//----- nvinfo : EIATTR_SPARSE_MMA_MASK
	.align		4
.L_85:
        /*0028*/ 	.byte	0x03, 0x50
        /*002a*/ 	.short	0x0000


	//----- nvinfo : EIATTR_MAXREG_COUNT
	.align		4
        /*002c*/ 	.byte	0x03, 0x1b
        /*002e*/ 	.short	0x00ff


	//----- nvinfo : EIATTR_MERCURY_ISA_VERSION
	.align		4
        /*0030*/ 	.byte	0x03, 0x5f
        /*0032*/ 	.short	0x0101


	//----- nvinfo : EIATTR_VRC_CTA_INIT_COUNT
	.align		4
        /*0034*/ 	.byte	0x02, 0x4a
	.zero		1
	.zero		1


	//----- nvinfo : EIATTR_EXIT_INSTR_OFFSETS
	.align		4
        /*0038*/ 	.byte	0x04, 0x1c
        /*003a*/ 	.short	(.L_87 - .L_86)


	//   ....[0]....
.L_86:
        /*003c*/ 	.word	0x00000080


	//   ....[1]....
        /*0040*/ 	.word	0x000008e0


	//   ....[2]....
        /*0044*/ 	.word	0x000019e0


	//   ....[3]....
        /*0048*/ 	.word	0x000022c0


	//   ....[4]....
        /*004c*/ 	.word	0x00002770


	//   ....[5]....
        /*0050*/ 	.word	0x00002900


	//----- nvinfo : EIATTR_CRS_STACK_SIZE
	.align		4
.L_87:
        /*0054*/ 	.byte	0x04, 0x1e
        /*0056*/ 	.short	(.L_89 - .L_88)
.L_88:
        /*0058*/ 	.word	0x00000000


	//----- nvinfo : EIATTR_CBANK_PARAM_SIZE
	.align		4
.L_89:
        /*005c*/ 	.byte	0x03, 0x19
        /*005e*/ 	.short	0x000c


	//----- nvinfo : EIATTR_PARAM_CBANK
	.align		4
        /*0060*/ 	.byte	0x04, 0x0a
        /*0062*/ 	.short	(.L_91 - .L_90)
	.align		4
.L_90:
        /*0064*/ 	.word	index@(.nv.constant0._Z15normalizeMatrixPfi)
        /*0068*/ 	.short	0x0380
        /*006a*/ 	.short	0x000c


	//----- nvinfo : EIATTR_SW_WAR
	.align		4
.L_91:
        /*006c*/ 	.byte	0x04, 0x36
        /*006e*/ 	.short	(.L_93 - .L_92)
.L_92:
        /*0070*/ 	.word	0x00000008
.L_93:


//--------------------- .nv.callgraph             --------------------------
	.section	.nv.callgraph,"",@"SHT_CUDA_CALLGRAPH"
	.align	4
	.sectionentsize	8
	.align		4
        /*0000*/ 	.word	0x00000000
	.align		4
        /*0004*/ 	.word	0xffffffff
	.align		4
        /*0008*/ 	.word	0x00000000
	.align		4
        /*000c*/ 	.word	0xfffffffe
	.align		4
        /*0010*/ 	.word	0x00000000
	.align		4
        /*0014*/ 	.word	0xfffffffd
	.align		4
        /*0018*/ 	.word	0x00000000
	.align		4
        /*001c*/ 	.word	0xfffffffc


//--------------------- .text._Z19calculateDifferencePfS_iS_ --------------------------
	.section	.text._Z19calculateDifferencePfS_iS_,"ax",@progbits
	.align	128
        .global         _Z19calculateDifferencePfS_iS_
        .type           _Z19calculateDifferencePfS_iS_,@function
        .size           _Z19calculateDifferencePfS_iS_,(.L_x_158 - _Z19calculateDifferencePfS_iS_)
        .other          _Z19calculateDifferencePfS_iS_,@"STO_CUDA_ENTRY STV_DEFAULT"
_Z19calculateDifferencePfS_iS_:
.text._Z19calculateDifferencePfS_iS_:
[----:B------:R-:W-:Y:S01]  /*0000*/  LDC R1, c[0x0][0x37c] ;  /* 0x0000df00ff017b82 */ /* 0x000fe20000000800 */
[----:B------:R-:W0:Y:S07]  /*0010*/  S2R R0, SR_TID.X ;  /* 0x0000000000007919 */ /* 0x000e2e0000002100 */
[----:B------:R-:W1:Y:S01]  /*0020*/  S2UR UR4, SR_CTAID.X ;  /* 0x00000000000479c3 */ /* 0x000e620000002500 */
[----:B------:R-:W1:Y:S02]  /*0030*/  LDCU UR5, c[0x0][0x360] ;  /* 0x00006c00ff0577ac */ /* 0x000e640008000800 */
[----:B-1----:R-:W-:Y:S01]  /*0040*/  UIMAD UR4, UR4, UR5, URZ ;  /* 0x00000005040472a4 */ /* 0x002fe2000f8e02ff */
[----:B0-----:R-:W-:-:S05]  /*0050*/  IADD3 R0, PT, PT, -R0, RZ, RZ ;  /* 0x000000ff00007210 */ /* 0x001fca0007ffe1ff */
[----:B------:R-:W-:-:S13]  /*0060*/  ISETP.NE.AND P0, PT, R0, UR4, PT ;  /* 0x0000000400007c0c */ /* 0x000fda000bf05270 */
[----:B------:R-:W-:Y:S05]  /*0070*/  @P0 EXIT ;  /* 0x000000000000094d */ /* 0x000fea0003800000 */
[----:B------:R-:W0:Y:S01]  /*0080*/  LDC R0, c[0x0][0x390] ;  /* 0x0000e400ff007b82 */ /* 0x000e220000000800 */
[----:B------:R-:W1:Y:S01]  /*0090*/  LDCU.64 UR12, c[0x0][0x358] ;  /* 0x00006b00ff0c77ac */ /* 0x000e620008000a00 */
[----:B------:R-:W-:Y:S01]  /*00a0*/  HFMA2 R15, -RZ, RZ, 0, 0 ;  /* 0x00000000ff0f7431 */ /* 0x000fe200000001ff */
[C---:B0-----:R-:W-:Y:S01]  /*00b0*/  ISETP.NE.AND P0, PT, R0.reuse, RZ, PT ;  /* 0x000000ff0000720c */ /* 0x041fe20003f05270 */
[----:B------:R-:W-:-:S12]  /*00c0*/  IMAD R0, R0, R0, RZ ;  /* 0x0000000000007224 */ /* 0x000fd800078e02ff */
[----:B-1----:R-:W-:Y:S05]  /*00d0*/  @!P0 BRA `(.L_x_0) ;  /* 0x0000000800948947 */ /* 0x002fea0003800000 */
[C---:B------:R-:W-:Y:S02]  /*00e0*/  ISETP.GE.U32.AND P1, PT, R0.reuse, 0x10, PT ;  /* 0x000000100000780c */ /* 0x040fe40003f26070 */
[----:B------:R-:W-:Y:S02]  /*00f0*/  VIMNMX.U32 R6, PT, PT, R0, 0x1, !PT ;  /* 0x0000000100067848 */ /* 0x000fe40007fe0000 */
[----:B------:R-:W-:Y:S02]  /*0100*/  MOV R15, RZ ;  /* 0x000000ff000f7202 */ /* 0x000fe40000000f00 */
[----:B------:R-:W-:Y:S02]  /*0110*/  LOP3.LUT R22, R6, 0xd, RZ, 0xc0, !PT ;  /* 0x0000000d06167812 */ /* 0x000fe400078ec0ff */
[----:B------:R-:W-:Y:S02]  /*0120*/  MOV R7, RZ ;  /* 0x000000ff00077202 */ /* 0x000fe40000000f00 */
[----:B------:R-:W-:-:S03]  /*0130*/  ISETP.NE.AND P0, PT, R22, RZ, PT ;  /* 0x000000ff1600720c */ /* 0x000fc60003f05270 */
[----:B------:R-:W-:Y:S10]  /*0140*/  @!P1 BRA `(.L_x_1) ;  /* 0x00000004004c9947 */ /* 0x000ff40003800000 */
[----:B------:R-:W0:Y:S01]  /*0150*/  LDCU.128 UR8, c[0x0][0x380] ;  /* 0x00007000ff0877ac */ /* 0x000e220008000c00 */
[----:B------:R-:W-:Y:S01]  /*0160*/  LOP3.LUT R7, R6, 0xfffffff0, RZ, 0xc0, !PT ;  /* 0xfffffff006077812 */ /* 0x000fe200078ec0ff */
[----:B------:R-:W-:-:S03]  /*0170*/  IMAD.MOV.U32 R15, RZ, RZ, RZ ;  /* 0x000000ffff0f7224 */ /* 0x000fc600078e00ff */
[----:B------:R-:W-:Y:S01]  /*0180*/  IADD3 R23, PT, PT, -R7, RZ, RZ ;  /* 0x000000ff07177210 */ /* 0x000fe20007ffe1ff */
[----:B0-----:R-:W-:Y:S02]  /*0190*/  UIADD3 UR6, UP0, UPT, UR8, 0x20, URZ ;  /* 0x0000002008067890 */ /* 0x001fe4000ff1e0ff */
[----:B------:R-:W-:Y:S02]  /*01a0*/  UIADD3 UR4, UP1, UPT, UR10, 0x20, URZ ;  /* 0x000000200a047890 */ /* 0x000fe4000ff3e0ff */
[----:B------:R-:W-:Y:S02]  /*01b0*/  UIADD3.X UR7, UPT, UPT, URZ, UR9, URZ, UP0, !UPT ;  /* 0x00000009ff077290 */ /* 0x000fe400087fe4ff */
[----:B------:R-:W-:Y:S01]  /*01c0*/  UIADD3.X UR5, UPT, UPT, URZ, UR11, URZ, UP1, !UPT ;  /* 0x0000000bff057290 */ /* 0x000fe20008ffe4ff */
[----:B------:R-:W-:Y:S02]  /*01d0*/  MOV R4, UR6 ;  /* 0x0000000600047c02 */ /* 0x000fe40008000f00 */
[----:B------:R-:W-:Y:S01]  /*01e0*/  MOV R2, UR4 ;  /* 0x0000000400027c02 */ /* 0x000fe20008000f00 */
[----:B------:R-:W-:-:S02]  /*01f0*/  IMAD.U32 R5, RZ, RZ, UR7 ;  /* 0x00000007ff057e24 */ /* 0x000fc4000f8e00ff */
[----:B------:R-:W-:-:S07]  /*0200*/  MOV R3, UR5 ;  /* 0x0000000500037c02 */ /* 0x000fce0008000f00 */
.L_x_2:
[----:B------:R-:W2:Y:S04]  /*0210*/  LDG.E R14, desc[UR12][R4.64+-0x20] ;  /* 0xffffe00c040e7981 */ /* 0x000ea8000c1e1900 */
[----:B------:R-:W2:Y:S04]  /*0220*/  LDG.E R25, desc[UR12][R2.64+-0x20] ;  /* 0xffffe00c02197981 */ /* 0x000ea8000c1e1900 */
[----:B------:R-:W3:Y:S04]  /*0230*/  LDG.E R26, desc[UR12][R4.64+-0x1c] ;  /* 0xffffe40c041a7981 */ /* 0x000ee8000c1e1900 */
[----:B------:R-:W3:Y:S04]  /*0240*/  LDG.E R27, desc[UR12][R2.64+-0x1c] ;  /* 0xffffe40c021b7981 */ /* 0x000ee8000c1e1900 */
[----:B------:R-:W4:Y:S04]  /*0250*/  LDG.E R16, desc[UR12][R4.64+-0x18] ;  /* 0xffffe80c04107981 */ /* 0x000f28000c1e1900 */
[----:B------:R-:W4:Y:S04]  /*0260*/  LDG.E R17, desc[UR12][R2.64+-0x18] ;  /* 0xffffe80c02117981 */ /* 0x000f28000c1e1900 */
[----:B------:R-:W5:Y:S04]  /*0270*/  LDG.E R18, desc[UR12][R4.64+-0x14] ;  /* 0xffffec0c04127981 */ /* 0x000f68000c1e1900 */
        /* <DEDUP_REMOVED lines=8> */
[----:B------:R-:W5:Y:S01]  /*0300*/  LDG.E R13, desc[UR12][R2.64+-0x4] ;  /* 0xfffffc0c020d7981 */ /* 0x000f62000c1e1900 */
[----:B--2---:R-:W-:-:S04]  /*0310*/  FADD R14, R14, -R25 ;  /* 0x800000190e0e7221 */ /* 0x004fc80000000000 */
[----:B------:R-:W-:Y:S02]  /*0320*/  FFMA R24, R14, R14, R15 ;  /* 0x0000000e0e187223 */ /* 0x000fe4000000000f */
[----:B------:R-:W2:Y:S01]  /*0330*/  LDG.E R15, desc[UR12][R4.64] ;  /* 0x0000000c040f7981 */ /* 0x000ea2000c1e1900 */
[----:B---3--:R-:W-:-:S03]  /*0340*/  FADD R27, R26, -R27 ;  /* 0x8000001b1a1b7221 */ /* 0x008fc60000000000 */
[----:B------:R-:W2:Y:S01]  /*0350*/  LDG.E R14, desc[UR12][R2.64] ;  /* 0x0000000c020e7981 */ /* 0x000ea2000c1e1900 */
[----:B------:R-:W-:Y:S01]  /*0360*/  FFMA R24, R27, R27, R24 ;  /* 0x0000001b1b187223 */ /* 0x000fe20000000018 */
[----:B----4-:R-:W-:Y:S02]  /*0370*/  FADD R25, R16, -R17 ;  /* 0x8000001110197221 */ /* 0x010fe40000000000 */
[----:B------:R-:W3:Y:S02]  /*0380*/  LDG.E R16, desc[UR12][R4.64+0x4] ;  /* 0x0000040c04107981 */ /* 0x000ee4000c1e1900 */
[----:B------:R-:W-:Y:S02]  /*0390*/  FFMA R24, R25, R25, R24 ;  /* 0x0000001919187223 */ /* 0x000fe40000000018 */
[----:B------:R-:W3:Y:S01]  /*03a0*/  LDG.E R17, desc[UR12][R2.64+0x4] ;  /* 0x0000040c02117981 */ /* 0x000ee2000c1e1900 */
[----:B-----5:R-:W-:-:S03]  /*03b0*/  FADD R25, R18, -R19 ;  /* 0x8000001312197221 */ /* 0x020fc60000000000 */
[----:B------:R-:W4:Y:S01]  /*03c0*/  LDG.E R19, desc[UR12][R4.64+0x8] ;  /* 0x0000080c04137981 */ /* 0x000f22000c1e1900 */
[----:B------:R-:W-:-:S03]  /*03d0*/  FFMA R24, R25, R25, R24 ;  /* 0x0000001919187223 */ /* 0x000fc60000000018 */
[----:B------:R-:W4:Y:S01]  /*03e0*/  LDG.E R18, desc[UR12][R2.64+0x8] ;  /* 0x0000080c02127981 */ /* 0x000f22000c1e1900 */
[----:B------:R-:W-:-:S03]  /*03f0*/  FADD R25, R20, -R21 ;  /* 0x8000001514197221 */ /* 0x000fc60000000000 */
[----:B------:R-:W5:Y:S01]  /*0400*/  LDG.E R21, desc[UR12][R4.64+0xc] ;  /* 0x00000c0c04157981 */ /* 0x000f62000c1e1900 */
[----:B------:R-:W-:-:S03]  /*0410*/  FFMA R24, R25, R25, R24 ;  /* 0x0000001919187223 */ /* 0x000fc60000000018 */
[----:B------:R-:W5:Y:S01]  /*0420*/  LDG.E R20, desc[UR12][R2.64+0xc] ;  /* 0x00000c0c02147981 */ /* 0x000f62000c1e1900 */
        /* <DEDUP_REMOVED lines=9> */
[----:B------:R-:W5:Y:S04]  /*04c0*/  LDG.E R13, desc[UR12][R4.64+0x18] ;  /* 0x0000180c040d7981 */ /* 0x000f68000c1e1900 */
[----:B------:R-:W5:Y:S01]  /*04d0*/  LDG.E R12, desc[UR12][R2.64+0x18] ;  /* 0x0000180c020c7981 */ /* 0x000f62000c1e1900 */
[----:B------:R-:W-:-:S03]  /*04e0*/  FFMA R26, R25, R25, R24 ;  /* 0x00000019191a7223 */ /* 0x000fc60000000018 */
[----:B------:R0:W5:Y:S04]  /*04f0*/  LDG.E R25, desc[UR12][R4.64+0x1c] ;  /* 0x00001c0c04197981 */ /* 0x000168000c1e1900 */
[----:B------:R1:W5:Y:S01]  /*0500*/  LDG.E R24, desc[UR12][R2.64+0x1c] ;  /* 0x00001c0c02187981 */ /* 0x000362000c1e1900 */
[----:B------:R-:W-:-:S04]  /*0510*/  IADD3 R23, PT, PT, R23, 0x10, RZ ;  /* 0x0000001017177810 */ /* 0x000fc80007ffe0ff */
[----:B------:R-:W-:Y:S02]  /*0520*/  ISETP.NE.AND P1, PT, R23, RZ, PT ;  /* 0x000000ff1700720c */ /* 0x000fe40003f25270 */
[----:B0-----:R-:W-:Y:S02]  /*0530*/  IADD3 R4, P2, PT, R4, 0x40, RZ ;  /* 0x0000004004047810 */ /* 0x001fe40007f5e0ff */
[----:B-1----:R-:W-:Y:S02]  /*0540*/  IADD3 R2, P3, PT, R2, 0x40, RZ ;  /* 0x0000004002027810 */ /* 0x002fe40007f7e0ff */
[----:B------:R-:W-:-:S03]  /*0550*/  IADD3.X R5, PT, PT, RZ, R5, RZ, P2, !PT ;  /* 0x00000005ff057210 */ /* 0x000fc600017fe4ff */
[----:B------:R-:W-:Y:S02]  /*0560*/  IMAD.X R3, RZ, RZ, R3, P3 ;  /* 0x000000ffff037224 */ /* 0x000fe400018e0603 */
[----:B--2---:R-:W-:-:S04]  /*0570*/  FADD R15, R15, -R14 ;  /* 0x8000000e0f0f7221 */ /* 0x004fc80000000000 */
[----:B------:R-:W-:Y:S01]  /*0580*/  FFMA R26, R15, R15, R26 ;  /* 0x0000000f0f1a7223 */ /* 0x000fe2000000001a */
[----:B---3--:R-:W-:-:S04]  /*0590*/  FADD R17, R16, -R17 ;  /* 0x8000001110117221 */ /* 0x008fc80000000000 */
[----:B------:R-:W-:Y:S01]  /*05a0*/  FFMA R26, R17, R17, R26 ;  /* 0x00000011111a7223 */ /* 0x000fe2000000001a */
[----:B----4-:R-:W-:-:S04]  /*05b0*/  FADD R19, R19, -R18 ;  /* 0x8000001213137221 */ /* 0x010fc80000000000 */
[----:B------:R-:W-:Y:S01]  /*05c0*/  FFMA R26, R19, R19, R26 ;  /* 0x00000013131a7223 */ /* 0x000fe2000000001a */
[----:B-----5:R-:W-:-:S04]  /*05d0*/  FADD R21, R21, -R20 ;  /* 0x8000001415157221 */ /* 0x020fc80000000000 */
[----:B------:R-:W-:Y:S01]  /*05e0*/  FFMA R26, R21, R21, R26 ;  /* 0x00000015151a7223 */ /* 0x000fe2000000001a */
[----:B------:R-:W-:-:S04]  /*05f0*/  FADD R9, R8, -R9 ;  /* 0x8000000908097221 */ /* 0x000fc80000000000 */
[----:B------:R-:W-:Y:S01]  /*0600*/  FFMA R26, R9, R9, R26 ;  /* 0x00000009091a7223 */ /* 0x000fe2000000001a */
[----:B------:R-:W-:-:S04]  /*0610*/  FADD R11, R11, -R10 ;  /* 0x8000000a0b0b7221 */ /* 0x000fc80000000000 */
[----:B------:R-:W-:Y:S01]  /*0620*/  FFMA R26, R11, R11, R26 ;  /* 0x0000000b0b1a7223 */ /* 0x000fe2000000001a */
[----:B------:R-:W-:-:S04]  /*0630*/  FADD R13, R13, -R12 ;  /* 0x8000000c0d0d7221 */ /* 0x000fc80000000000 */
[----:B------:R-:W-:Y:S01]  /*0640*/  FFMA R26, R13, R13, R26 ;  /* 0x0000000d0d1a7223 */ /* 0x000fe2000000001a */
[----:B------:R-:W-:-:S04]  /*0650*/  FADD R25, R25, -R24 ;  /* 0x8000001819197221 */ /* 0x000fc80000000000 */
[----:B------:R-:W-:Y:S01]  /*0660*/  FFMA R15, R25, R25, R26 ;  /* 0x00000019190f7223 */ /* 0x000fe2000000001a */
[----:B------:R-:W-:Y:S06]  /*0670*/  @P1 BRA `(.L_x_2) ;  /* 0xfffffff800e41947 */ /* 0x000fec000383ffff */
.L_x_1:
[----:B------:R-:W-:Y:S05]  /*0680*/  @!P0 BRA `(.L_x_0) ;  /* 0x0000000400288947 */ /* 0x000fea0003800000 */
[----:B------:R-:W-:Y:S02]  /*0690*/  ISETP.GE.U32.AND P0, PT, R22, 0x8, PT ;  /* 0x000000081600780c */ /* 0x000fe40003f06070 */
[----:B------:R-:W-:-:S04]  /*06a0*/  LOP3.LUT R20, R6, 0x5, RZ, 0xc0, !PT ;  /* 0x0000000506147812 */ /* 0x000fc800078ec0ff */
[----:B------:R-:W-:-:S07]  /*06b0*/  ISETP.NE.AND P1, PT, R20, RZ, PT ;  /* 0x000000ff1400720c */ /* 0x000fce0003f25270 */
[----:B------:R-:W-:Y:S06]  /*06c0*/  @!P0 BRA `(.L_x_3) ;  /* 0x0000000000948947 */ /* 0x000fec0003800000 */
[----:B------:R-:W0:Y:S08]  /*06d0*/  LDC.64 R4, c[0x0][0x380] ;  /* 0x0000e000ff047b82 */ /* 0x000e300000000a00 */
[----:B------:R-:W1:Y:S01]  /*06e0*/  LDC.64 R2, c[0x0][0x388] ;  /* 0x0000e200ff027b82 */ /* 0x000e620000000a00 */
[----:B0-----:R-:W-:-:S05]  /*06f0*/  IMAD.WIDE.U32 R4, R7, 0x4, R4 ;  /* 0x0000000407047825 */ /* 0x001fca00078e0004 */
[----:B------:R-:W2:Y:S01]  /*0700*/  LDG.E R18, desc[UR12][R4.64] ;  /* 0x0000000c04127981 */ /* 0x000ea2000c1e1900 */
[----:B-1----:R-:W-:-:S03]  /*0710*/  IMAD.WIDE.U32 R2, R7, 0x4, R2 ;  /* 0x0000000407027825 */ /* 0x002fc600078e0002 */
[----:B------:R-:W3:Y:S04]  /*0720*/  LDG.E R22, desc[UR12][R4.64+0x4] ;  /* 0x0000040c04167981 */ /* 0x000ee8000c1e1900 */
[----:B------:R-:W2:Y:S04]  /*0730*/  LDG.E R21, desc[UR12][R2.64] ;  /* 0x0000000c02157981 */ /* 0x000ea8000c1e1900 */
        /* <DEDUP_REMOVED lines=13> */
[----:B------:R-:W-:Y:S01]  /*0810*/  IADD3 R7, PT, PT, R7, 0x8, RZ ;  /* 0x0000000807077810 */ /* 0x000fe20007ffe0ff */
        /* <DEDUP_REMOVED lines=15> */
[----:B------:R-:W-:-:S07]  /*0910*/  FFMA R15, R16, R16, R15 ;  /* 0x00000010100f7223 */ /* 0x000fce000000000f */
.L_x_3:
[----:B------:R-:W-:Y:S05]  /*0920*/  @!P1 BRA `(.L_x_0) ;  /* 0x0000000000809947 */ /* 0x000fea0003800000 */
[----:B------:R-:W0:Y:S01]  /*0930*/  LDC.64 R4, c[0x0][0x380] ;  /* 0x0000e000ff047b82 */ /* 0x000e220000000a00 */
[----:B------:R-:W-:Y:S02]  /*0940*/  ISETP.GE.U32.AND P0, PT, R20, 0x4, PT ;  /* 0x000000041400780c */ /* 0x000fe40003f06070 */
[----:B------:R-:W-:-:S04]  /*0950*/  LOP3.LUT R6, R6, 0x1, RZ, 0xc0, !PT ;  /* 0x0000000106067812 */ /* 0x000fc800078ec0ff */
[----:B------:R-:W-:Y:S01]  /*0960*/  ISETP.NE.U32.AND P1, PT, R6, 0x1, PT ;  /* 0x000000010600780c */ /* 0x000fe20003f25070 */
[----:B------:R-:W1:Y:S08]  /*0970*/  LDC.64 R10, c[0x0][0x388] ;  /* 0x0000e200ff0a7b82 */ /* 0x000e700000000a00 */
[----:B------:R-:W2:Y:S08]  /*0980*/  LDC.64 R8, c[0x0][0x380] ;  /* 0x0000e000ff087b82 */ /* 0x000eb00000000a00 */
[----:B------:R-:W3:Y:S01]  /*0990*/  LDC.64 R2, c[0x0][0x388] ;  /* 0x0000e200ff027b82 */ /* 0x000ee20000000a00 */
[----:B0-----:R-:W-:-:S05]  /*09a0*/  @P0 IMAD.WIDE.U32 R4, R7, 0x4, R4 ;  /* 0x0000000407040825 */ /* 0x001fca00078e0004 */
[----:B------:R-:W4:Y:S01]  /*09b0*/  @P0 LDG.E R6, desc[UR12][R4.64] ;  /* 0x0000000c04060981 */ /* 0x000f22000c1e1900 */
[----:B-1----:R-:W-:-:S03]  /*09c0*/  @P0 IMAD.WIDE.U32 R10, R7, 0x4, R10 ;  /* 0x00000004070a0825 */ /* 0x002fc600078e000a */
[----:B------:R-:W5:Y:S04]  /*09d0*/  @P0 LDG.E R12, desc[UR12][R4.64+0x4] ;  /* 0x0000040c040c0981 */ /* 0x000f68000c1e1900 */
[----:B------:R-:W4:Y:S01]  /*09e0*/  @P0 LDG.E R13, desc[UR12][R10.64] ;  /* 0x0000000c0a0d0981 */ /* 0x000f22000c1e1900 */
[----:B------:R-:W-:-:S03]  /*09f0*/  @P0 IADD3 R7, PT, PT, R7, 0x4, RZ ;  /* 0x0000000407070810 */ /* 0x000fc60007ffe0ff */
[----:B------:R-:W5:Y:S02]  /*0a00*/  @P0 LDG.E R17, desc[UR12][R10.64+0x4] ;  /* 0x0000040c0a110981 */ /* 0x000f64000c1e1900 */
[C---:B--2---:R-:W-:Y:S02]  /*0a10*/  @!P1 IMAD.WIDE.U32 R8, R7.reuse, 0x4, R8 ;  /* 0x0000000407089825 */ /* 0x044fe400078e0008 */
[----:B------:R-:W2:Y:S02]  /*0a20*/  @P0 LDG.E R14, desc[UR12][R4.64+0x8] ;  /* 0x0000080c040e0981 */ /* 0x000ea4000c1e1900 */
[----:B---3--:R-:W-:Y:S02]  /*0a30*/  @!P1 IMAD.WIDE.U32 R2, R7, 0x4, R2 ;  /* 0x0000000407029825 */ /* 0x008fe400078e0002 */
[----:B------:R-:W2:Y:S04]  /*0a40*/  @P0 LDG.E R19, desc[UR12][R10.64+0x8] ;  /* 0x0000080c0a130981 */ /* 0x000ea8000c1e1900 */
[----:B------:R-:W3:Y:S04]  /*0a50*/  @P0 LDG.E R7, desc[UR12][R4.64+0xc] ;  /* 0x00000c0c04070981 */ /* 0x000ee8000c1e1900 */
[----:B------:R-:W3:Y:S04]  /*0a60*/  @P0 LDG.E R16, desc[UR12][R10.64+0xc] ;  /* 0x00000c0c0a100981 */ /* 0x000ee8000c1e1900 */
[----:B------:R-:W3:Y:S04]  /*0a70*/  @!P1 LDG.E R8, desc[UR12][R8.64] ;  /* 0x0000000c08089981 */ /* 0x000ee8000c1e1900 */
[----:B------:R-:W3:Y:S01]  /*0a80*/  @!P1 LDG.E R3, desc[UR12][R2.64] ;  /* 0x0000000c02039981 */ /* 0x000ee2000c1e1900 */
[----:B----4-:R-:W-:Y:S01]  /*0a90*/  @P0 FADD R6, R6, -R13 ;  /* 0x8000000d06060221 */ /* 0x010fe20000000000 */
[----:B-----5:R-:W-:-:S03]  /*0aa0*/  @P0 FADD R17, R12, -R17 ;  /* 0x800000110c110221 */ /* 0x020fc60000000000 */
[----:B------:R-:W-:-:S04]  /*0ab0*/  @P0 FFMA R6, R6, R6, R15 ;  /* 0x0000000606060223 */ /* 0x000fc8000000000f */
[----:B------:R-:W-:Y:S01]  /*0ac0*/  @P0 FFMA R6, R17, R17, R6 ;  /* 0x0000001111060223 */ /* 0x000fe20000000006 */
[----:B--2---:R-:W-:-:S04]  /*0ad0*/  @P0 FADD R19, R14, -R19 ;  /* 0x800000130e130221 */ /* 0x004fc80000000000 */
[----:B------:R-:W-:Y:S01]  /*0ae0*/  @P0 FFMA R6, R19, R19, R6 ;  /* 0x0000001313060223 */ /* 0x000fe20000000006 */
[----:B---3--:R-:W-:-:S04]  /*0af0*/  @P0 FADD R7, R7, -R16 ;  /* 0x8000001007070221 */ /* 0x008fc80000000000 */
[----:B------:R-:W-:Y:S01]  /*0b00*/  @P0 FFMA R15, R7, R7, R6 ;  /* 0x00000007070f0223 */ /* 0x000fe20000000006 */
[----:B------:R-:W-:-:S04]  /*0b10*/  @!P1 FADD R4, R8, -R3 ;  /* 0x8000000308049221 */ /* 0x000fc80000000000 */
[----:B------:R-:W-:-:S07]  /*0b20*/  @!P1 FFMA R15, R4, R4, R15 ;  /* 0x00000004040f9223 */ /* 0x000fce000000000f */
.L_x_0:
[----:B------:R-:W-:-:S04]  /*0b30*/  I2FP.F32.U32 R4, R0 ;  /* 0x0000000000047245 */ /* 0x000fc80000201000 */
[----:B------:R-:W0:Y:S08]  /*0b40*/  MUFU.RCP R3, R4 ;  /* 0x0000000400037308 */ /* 0x000e300000001000 */
[----:B------:R-:W1:Y:S01]  /*0b50*/  FCHK P0, R15, R4 ;  /* 0x000000040f007302 */ /* 0x000e620000000000 */
[----:B0-----:R-:W-:-:S04]  /*0b60*/  FFMA R0, -R4, R3, 1 ;  /* 0x3f80000004007423 */ /* 0x001fc80000000103 */
[----:B------:R-:W-:-:S04]  /*0b70*/  FFMA R0, R3, R0, R3 ;  /* 0x0000000003007223 */ /* 0x000fc80000000003 */
[----:B------:R-:W-:-:S04]  /*0b80*/  FFMA R3, R0, R15, RZ ;  /* 0x0000000f00037223 */ /* 0x000fc800000000ff */
[----:B------:R-:W-:-:S04]  /*0b90*/  FFMA R2, -R4, R3, R15 ;  /* 0x0000000304027223 */ /* 0x000fc8000000010f */
[----:B------:R-:W-:Y:S01]  /*0ba0*/  FFMA R0, R0, R2, R3 ;  /* 0x0000000200007223 */ /* 0x000fe20000000003 */
[----:B-1----:R-:W-:Y:S06]  /*0bb0*/  @!P0 BRA `(.L_x_4) ;  /* 0x00000000000c8947 */ /* 0x002fec0003800000 */
[----:B------:R-:W-:Y:S02]  /*0bc0*/  MOV R3, R15 ;  /* 0x0000000f00037202 */ /* 0x000fe40000000f00 */
[----:B------:R-:W-:-:S07]  /*0bd0*/  MOV R2, 0xbf0 ;  /* 0x00000bf000027802 */ /* 0x000fce0000000f00 */
[----:B------:R-:W-:Y:S05]  /*0be0*/  CALL.REL.NOINC `($__internal_1_$__cuda_sm3x_div_rn_noftz_f32_slowpath) ;  /* 0x0000000000987944 */ /* 0x000fea0003c00000 */
.L_x_4:
[----:B------:R-:W-:Y:S01]  /*0bf0*/  VIADD R2, R0, 0xf3000000 ;  /* 0xf300000000027836 */ /* 0x000fe20000000000 */
[----:B------:R0:W1:Y:S04]  /*0c00*/  MUFU.RSQ R3, R0 ;  /* 0x0000000000037308 */ /* 0x0000680000001400 */
[----:B------:R-:W-:-:S13]  /*0c10*/  ISETP.GT.U32.AND P0, PT, R2, 0x727fffff, PT ;  /* 0x727fffff0200780c */ /* 0x000fda0003f04070 */
[----:B01----:R-:W-:Y:S05]  /*0c20*/  @!P0 BRA `(.L_x_5) ;  /* 0x00000000000c8947 */ /* 0x003fea0003800000 */
[----:B------:R-:W-:-:S07]  /*0c30*/  MOV R4, 0xc50 ;  /* 0x00000c5000047802 */ /* 0x000fce0000000f00 */
[----:B------:R-:W-:Y:S05]  /*0c40*/  CALL.REL.NOINC `($__internal_0_$__cuda_sm20_sqrt_rn_f32_slowpath) ;  /* 0x0000000000207944 */ /* 0x000fea0003c00000 */
[----:B------:R-:W-:Y:S05]  /*0c50*/  BRA `(.L_x_6) ;  /* 0x0000000000107947 */ /* 0x000fea0003800000 */
.L_x_5:
[C---:B------:R-:W-:Y:S01]  /*0c60*/  FMUL.FTZ R5, R3.reuse, R0 ;  /* 0x0000000003057220 */ /* 0x040fe20000410000 */
[----:B------:R-:W-:-:S03]  /*0c70*/  FMUL.FTZ R2, R3, 0.5 ;  /* 0x3f00000003027820 */ /* 0x000fc60000410000 */
[----:B------:R-:W-:-:S04]  /*0c80*/  FFMA R0, -R5, R5, R0 ;  /* 0x0000000505007223 */ /* 0x000fc80000000100 */
[----:B------:R-:W-:-:S07]  /*0c90*/  FFMA R5, R0, R2, R5 ;  /* 0x0000000200057223 */ /* 0x000fce0000000005 */
.L_x_6:
[----:B------:R-:W0:Y:S02]  /*0ca0*/  LDC.64 R2, c[0x0][0x398] ;  /* 0x0000e600ff027b82 */ /* 0x000e240000000a00 */
[----:B0-----:R-:W-:Y:S01]  /*0cb0*/  STG.E desc[UR12][R2.64], R5 ;  /* 0x0000000502007986 */ /* 0x001fe2000c10190c */
[----:B------:R-:W-:Y:S05]  /*0cc0*/  EXIT ;  /* 0x000000000000794d */ /* 0x000fea0003800000 */
        .weak           $__internal_0_$__cuda_sm20_sqrt_rn_f32_slowpath
        .type           $__internal_0_$__cuda_sm20_sqrt_rn_f32_slowpath,@function
        .size           $__internal_0_$__cuda_sm20_sqrt_rn_f32_slowpath,($__internal_1_$__cuda_sm3x_div_rn_noftz_f32_slowpath - $__internal_0_$__cuda_sm20_sqrt_rn_f32_slowpath)
$__internal_0_$__cuda_sm20_sqrt_rn_f32_slowpath:
[----:B------:R-:W-:-:S13]  /*0cd0*/  LOP3.LUT P0, RZ, R0, 0x7fffffff, RZ, 0xc0, !PT ;  /* 0x7fffffff00ff7812 */ /* 0x000fda000780c0ff */
[----:B------:R-:W-:Y:S01]  /*0ce0*/  @!P0 MOV R2, R0 ;  /* 0x0000000000028202 */ /* 0x000fe20000000f00 */
[----:B------:R-:W-:Y:S06]  /*0cf0*/  @!P0 BRA `(.L_x_7) ;  /* 0x0000000000448947 */ /* 0x000fec0003800000 */
[----:B------:R-:W-:-:S13]  /*0d00*/  FSETP.GEU.FTZ.AND P0, PT, R0, RZ, PT ;  /* 0x000000ff0000720b */ /* 0x000fda0003f1e000 */
[----:B------:R-:W-:Y:S01]  /*0d10*/  @!P0 MOV R2, 0x7fffffff ;  /* 0x7fffffff00028802 */ /* 0x000fe20000000f00 */
[----:B------:R-:W-:Y:S06]  /*0d20*/  @!P0 BRA `(.L_x_7) ;  /* 0x0000000000388947 */ /* 0x000fec0003800000 */
[----:B------:R-:W-:-:S13]  /*0d30*/  FSETP.GTU.FTZ.AND P0, PT, |R0|, +INF , PT ;  /* 0x7f8000000000780b */ /* 0x000fda0003f1c200 */
[----:B------:R-:W-:Y:S01]  /*0d40*/  @P0 FADD.FTZ R2, R0, 1 ;  /* 0x3f80000000020421 */ /* 0x000fe20000010000 */
[----:B------:R-:W-:Y:S06]  /*0d50*/  @P0 BRA `(.L_x_7) ;  /* 0x00000000002c0947 */ /* 0x000fec0003800000 */
[----:B------:R-:W-:-:S13]  /*0d60*/  FSETP.NEU.FTZ.AND P0, PT, |R0|, +INF , PT ;  /* 0x7f8000000000780b */ /* 0x000fda0003f1d200 */
[----:B------:R-:W-:Y:S01]  /*0d70*/  @!P0 MOV R2, R0 ;  /* 0x0000000000028202 */ /* 0x000fe20000000f00 */
[----:B------:R-:W-:Y:S06]  /*0d80*/  @!P0 BRA `(.L_x_7) ;  /* 0x0000000000208947 */ /* 0x000fec0003800000 */
[----:B------:R-:W-:-:S04]  /*0d90*/  FFMA R0, R0, 1.84467440737095516160e+19, RZ ;  /* 0x5f80000000007823 */ /* 0x000fc800000000ff */
[----:B------:R-:W0:Y:S02]  /*0da0*/  MUFU.RSQ R3, R0 ;  /* 0x0000000000037308 */ /* 0x000e240000001400 */
[----:B0-----:R-:W-:Y:S01]  /*0db0*/  FMUL.FTZ R5, R0, R3 ;  /* 0x0000000300057220 */ /* 0x001fe20000410000 */
[----:B------:R-:W-:-:S03]  /*0dc0*/  FMUL.FTZ R3, R3, 0.5 ;  /* 0x3f00000003037820 */ /* 0x000fc60000410000 */
[----:B------:R-:W-:-:S04]  /*0dd0*/  FADD.FTZ R2, -R5, -RZ ;  /* 0x800000ff05027221 */ /* 0x000fc80000010100 */
[----:B------:R-:W-:-:S04]  /*0de0*/  FFMA R2, R5, R2, R0 ;  /* 0x0000000205027223 */ /* 0x000fc80000000000 */
[----:B------:R-:W-:-:S04]  /*0df0*/  FFMA R2, R2, R3, R5 ;  /* 0x0000000302027223 */ /* 0x000fc80000000005 */
[----:B------:R-:W-:-:S07]  /*0e00*/  FMUL.FTZ R2, R2, 2.3283064365386962891e-10 ;  /* 0x2f80000002027820 */ /* 0x000fce0000410000 */
.L_x_7:
[----:B------:R-:W-:Y:S01]  /*0e10*/  HFMA2 R3, -RZ, RZ, 0, 0 ;  /* 0x00000000ff037431 */ /* 0x000fe200000001ff */
[----:B------:R-:W-:Y:S01]  /*0e20*/  MOV R5, R2 ;  /* 0x0000000200057202 */ /* 0x000fe20000000f00 */
[----:B------:R-:W-:-:S04]  /*0e30*/  IMAD.MOV.U32 R2, RZ, RZ, R4 ;  /* 0x000000ffff027224 */ /* 0x000fc800078e0004 */
[----:B------:R-:W-:Y:S05]  /*0e40*/  RET.REL.NODEC R2 `(_Z19calculateDifferencePfS_iS_) ;  /* 0xfffffff0026c7950 */ /* 0x000fea0003c3ffff */
        .weak           $__internal_1_$__cuda_sm3x_div_rn_noftz_f32_slowpath
        .type           $__internal_1_$__cuda_sm3x_div_rn_noftz_f32_slowpath,@function
        .size           $__internal_1_$__cuda_sm3x_div_rn_noftz_f32_slowpath,(.L_x_158 - $__internal_1_$__cuda_sm3x_div_rn_noftz_f32_slowpath)
$__internal_1_$__cuda_sm3x_div_rn_noftz_f32_slowpath:
[----:B------:R-:W-:Y:S02]  /*0e50*/  SHF.R.U32.HI R5, RZ, 0x17, R4 ;  /* 0x00000017ff057819 */ /* 0x000fe40000011604 */
[----:B------:R-:W-:Y:S02]  /*0e60*/  SHF.R.U32.HI R0, RZ, 0x17, R3 ;  /* 0x00000017ff007819 */ /* 0x000fe40000011603 */
[----:B------:R-:W-:Y:S02]  /*0e70*/  LOP3.LUT R5, R5, 0xff, RZ, 0xc0, !PT ;  /* 0x000000ff05057812 */ /* 0x000fe400078ec0ff */
[----:B------:R-:W-:Y:S02]  /*0e80*/  LOP3.LUT R10, R0, 0xff, RZ, 0xc0, !PT ;  /* 0x000000ff000a7812 */ /* 0x000fe400078ec0ff */
[----:B------:R-:W-:Y:S02]  /*0e90*/  IADD3 R7, PT, PT, R5, -0x1, RZ ;  /* 0xffffffff05077810 */ /* 0x000fe40007ffe0ff */
[----:B------:R-:W-:-:S02]  /*0ea0*/  IADD3 R8, PT, PT, R10, -0x1, RZ ;  /* 0xffffffff0a087810 */ /* 0x000fc40007ffe0ff */
[----:B------:R-:W-:-:S04]  /*0eb0*/  ISETP.GT.U32.AND P0, PT, R7, 0xfd, PT ;  /* 0x000000fd0700780c */ /* 0x000fc80003f04070 */
[----:B------:R-:W-:-:S13]  /*0ec0*/  ISETP.GT.U32.OR P0, PT, R8, 0xfd, P0 ;  /* 0x000000fd0800780c */ /* 0x000fda0000704470 */
[----:B------:R-:W-:Y:S01]  /*0ed0*/  @!P0 MOV R6, RZ ;  /* 0x000000ff00068202 */ /* 0x000fe20000000f00 */
[----:B------:R-:W-:Y:S06]  /*0ee0*/  @!P0 BRA `(.L_x_8) ;  /* 0x0000000000608947 */ /* 0x000fec0003800000 */
[----:B------:R-:W-:Y:S01]  /*0ef0*/  FSETP.GTU.FTZ.AND P0, PT, |R3|, +INF , PT ;  /* 0x7f8000000300780b */ /* 0x000fe20003f1c200 */
[----:B------:R-:W-:Y:S01]  /*0f00*/  IMAD.MOV.U32 R0, RZ, RZ, R4 ;  /* 0x000000ffff007224 */ /* 0x000fe200078e0004 */
[----:B------:R-:W-:-:S04]  /*0f10*/  FSETP.GTU.FTZ.AND P1, PT, |R4|, +INF , PT ;  /* 0x7f8000000400780b */ /* 0x000fc80003f3c200 */
[----:B------:R-:W-:-:S13]  /*0f20*/  PLOP3.LUT P0, PT, P0, P1, PT, 0xf8, 0x8f ;  /* 0x00000000008f781c */ /* 0x000fda0000703f70 */
[----:B------:R-:W-:Y:S05]  /*0f30*/  @P0 BRA `(.L_x_9) ;  /* 0x0000000400440947 */ /* 0x000fea0003800000 */
[----:B------:R-:W-:-:S13]  /*0f40*/  LOP3.LUT P0, RZ, R4, 0x7fffffff, R3, 0xc8, !PT ;  /* 0x7fffffff04ff7812 */ /* 0x000fda000780c803 */
[----:B------:R-:W-:Y:S05]  /*0f50*/  @!P0 BRA `(.L_x_10) ;  /* 0x0000000400348947 */ /* 0x000fea0003800000 */
[C---:B------:R-:W-:Y:S02]  /*0f60*/  FSETP.NEU.FTZ.AND P2, PT, |R3|.reuse, +INF , PT ;  /* 0x7f8000000300780b */ /* 0x040fe40003f5d200 */
[----:B------:R-:W-:Y:S02]  /*0f70*/  FSETP.NEU.FTZ.AND P1, PT, |R0|, +INF , PT ;  /* 0x7f8000000000780b */ /* 0x000fe40003f3d200 */
[----:B------:R-:W-:-:S11]  /*0f80*/  FSETP.NEU.FTZ.AND P0, PT, |R3|, +INF , PT ;  /* 0x7f8000000300780b */ /* 0x000fd60003f1d200 */
[----:B------:R-:W-:Y:S05]  /*0f90*/  @!P1 BRA !P2, `(.L_x_10) ;  /* 0x0000000400249947 */ /* 0x000fea0005000000 */
[----:B------:R-:W-:-:S04]  /*0fa0*/  LOP3.LUT P2, RZ, R3, 0x7fffffff, RZ, 0xc0, !PT ;  /* 0x7fffffff03ff7812 */ /* 0x000fc8000784c0ff */
[----:B------:R-:W-:-:S13]  /*0fb0*/  PLOP3.LUT P1, PT, P1, P2, PT, 0x2f, 0xf2 ;  /* 0x0000000000f2781c */ /* 0x000fda0000f24577 */
[----:B------:R-:W-:Y:S05]  /*0fc0*/  @P1 BRA `(.L_x_11) ;  /* 0x0000000400101947 */ /* 0x000fea0003800000 */
[----:B------:R-:W-:-:S04]  /*0fd0*/  LOP3.LUT P1, RZ, R4, 0x7fffffff, RZ, 0xc0, !PT ;  /* 0x7fffffff04ff7812 */ /* 0x000fc8000782c0ff */
[----:B------:R-:W-:-:S13]  /*0fe0*/  PLOP3.LUT P0, PT, P0, P1, PT, 0x2f, 0xf2 ;  /* 0x0000000000f2781c */ /* 0x000fda0000702577 */
[----:B------:R-:W-:Y:S05]  /*0ff0*/  @P0 BRA `(.L_x_12) ;  /* 0x0000000000f80947 */ /* 0x000fea0003800000 */
[----:B------:R-:W-:Y:S02]  /*1000*/  ISETP.GE.AND P0, PT, R8, RZ, PT ;  /* 0x000000ff0800720c */ /* 0x000fe40003f06270 */
[----:B------:R-:W-:-:S11]  /*1010*/  ISETP.GE.AND P1, PT, R7, RZ, PT ;  /* 0x000000ff0700720c */ /* 0x000fd60003f26270 */
[----:B------:R-:W-:Y:S01]  /*1020*/  @P0 MOV R6, RZ ;  /* 0x000000ff00060202 */ /* 0x000fe20000000f00 */
[----:B------:R-:W-:Y:S01]  /*1030*/  @!P0 FFMA R3, R3, 1.84467440737095516160e+19, RZ ;  /* 0x5f80000003038823 */ /* 0x000fe200000000ff */
[----:B------:R-:W-:Y:S01]  /*1040*/  @!P0 MOV R6, 0xffffffc0 ;  /* 0xffffffc000068802 */ /* 0x000fe20000000f00 */
[----:B------:R-:W-:-:S03]  /*1050*/  @!P1 FFMA R4, R0, 1.84467440737095516160e+19, RZ ;  /* 0x5f80000000049823 */ /* 0x000fc600000000ff */
[----:B------:R-:W-:-:S07]  /*1060*/  @!P1 IADD3 R6, PT, PT, R6, 0x40, RZ ;  /* 0x0000004006069810 */ /* 0x000fce0007ffe0ff */
.L_x_8:
[----:B------:R-:W-:-:S04]  /*1070*/  LEA R7, R5, 0xc0800000, 0x17 ;  /* 0xc080000005077811 */ /* 0x000fc800078eb8ff */
[----:B------:R-:W-:Y:S01]  /*1080*/  IADD3 R7, PT, PT, -R7, R4, RZ ;  /* 0x0000000407077210 */ /* 0x000fe20007ffe1ff */
[----:B------:R-:W-:-:S03]  /*1090*/  VIADD R4, R10, 0xffffff81 ;  /* 0xffffff810a047836 */ /* 0x000fc60000000000 */
[----:B------:R-:W0:Y:S01]  /*10a0*/  MUFU.RCP R8, R7 ;  /* 0x0000000700087308 */ /* 0x000e220000001000 */
[----:B------:R-:W-:Y:S01]  /*10b0*/  FADD.FTZ R9, -R7, -RZ ;  /* 0x800000ff07097221 */ /* 0x000fe20000010100 */
[C---:B------:R-:W-:Y:S01]  /*10c0*/  IMAD R0, R4.reuse, -0x800000, R3 ;  /* 0xff80000004007824 */ /* 0x040fe200078e0203 */
[----:B------:R-:W-:-:S04]  /*10d0*/  IADD3 R5, PT, PT, R4, 0x7f, -R5 ;  /* 0x0000007f04057810 */ /* 0x000fc80007ffe805 */
[----:B------:R-:W-:Y:S01]  /*10e0*/  IADD3 R5, PT, PT, R5, R6, RZ ;  /* 0x0000000605057210 */ /* 0x000fe20007ffe0ff */
[----:B0-----:R-:W-:-:S04]  /*10f0*/  FFMA R11, R8, R9, 1 ;  /* 0x3f800000080b7423 */ /* 0x001fc80000000009 */
[----:B------:R-:W-:-:S04]  /*1100*/  FFMA R10, R8, R11, R8 ;  /* 0x0000000b080a7223 */ /* 0x000fc80000000008 */
[----:B------:R-:W-:-:S04]  /*1110*/  FFMA R3, R0, R10, RZ ;  /* 0x0000000a00037223 */ /* 0x000fc800000000ff */
[----:B------:R-:W-:-:S04]  /*1120*/  FFMA R8, R9, R3, R0 ;  /* 0x0000000309087223 */ /* 0x000fc80000000000 */
[----:B------:R-:W-:-:S04]  /*1130*/  FFMA R11, R10, R8, R3 ;  /* 0x000000080a0b7223 */ /* 0x000fc80000000003 */
[----:B------:R-:W-:-:S04]  /*1140*/  FFMA R8, R9, R11, R0 ;  /* 0x0000000b09087223 */ /* 0x000fc80000000000 */
[----:B------:R-:W-:-:S05]  /*1150*/  FFMA R3, R10, R8, R11 ;  /* 0x000000080a037223 */ /* 0x000fca000000000b */
[----:B------:R-:W-:-:S04]  /*1160*/  SHF.R.U32.HI R0, RZ, 0x17, R3 ;  /* 0x00000017ff007819 */ /* 0x000fc80000011603 */
[----:B------:R-:W-:-:S04]  /*1170*/  LOP3.LUT R0, R0, 0xff, RZ, 0xc0, !PT ;  /* 0x000000ff00007812 */ /* 0x000fc800078ec0ff */
[----:B------:R-:W-:-:S04]  /*1180*/  IADD3 R6, PT, PT, R0, R5, RZ ;  /* 0x0000000500067210 */ /* 0x000fc80007ffe0ff */
[----:B------:R-:W-:-:S04]  /*1190*/  IADD3 R0, PT, PT, R6, -0x1, RZ ;  /* 0xffffffff06007810 */ /* 0x000fc80007ffe0ff */
[----:B------:R-:W-:-:S13]  /*11a0*/  ISETP.GE.U32.AND P0, PT, R0, 0xfe, PT ;  /* 0x000000fe0000780c */ /* 0x000fda0003f06070 */
[----:B------:R-:W-:Y:S05]  /*11b0*/  @!P0 BRA `(.L_x_13) ;  /* 0x0000000000808947 */ /* 0x000fea0003800000 */
[----:B------:R-:W-:-:S13]  /*11c0*/  ISETP.GT.AND P0, PT, R6, 0xfe, PT ;  /* 0x000000fe0600780c */ /* 0x000fda0003f04270 */
[----:B------:R-:W-:Y:S05]  /*11d0*/  @P0 BRA `(.L_x_14) ;  /* 0x00000000006c0947 */ /* 0x000fea0003800000 */
[----:B------:R-:W-:-:S13]  /*11e0*/  ISETP.GE.AND P0, PT, R6, 0x1, PT ;  /* 0x000000010600780c */ /* 0x000fda0003f06270 */
[----:B------:R-:W-:Y:S05]  /*11f0*/  @P0 BRA `(.L_x_15) ;  /* 0x0000000000980947 */ /* 0x000fea0003800000 */
[----:B------:R-:W-:Y:S02]  /*1200*/  ISETP.GE.AND P0, PT, R6, -0x18, PT ;  /* 0xffffffe80600780c */ /* 0x000fe40003f06270 */
[----:B------:R-:W-:-:S11]  /*1210*/  LOP3.LUT R3, R3, 0x80000000, RZ, 0xc0, !PT ;  /* 0x8000000003037812 */ /* 0x000fd600078ec0ff */
[----:B------:R-:W-:Y:S05]  /*1220*/  @!P0 BRA `(.L_x_15) ;  /* 0x00000000008c8947 */ /* 0x000fea0003800000 */
[-CC-:B------:R-:W-:Y:S01]  /*1230*/  FFMA.RZ R0, R10, R8.reuse, R11.reuse ;  /* 0x000000080a007223 */ /* 0x180fe2000000c00b */
[----:B------:R-:W-:Y:S01]  /*1240*/  IADD3 R7, PT, PT, R6, 0x20, RZ ;  /* 0x0000002006077810 */ /* 0x000fe20007ffe0ff */
[-CC-:B------:R-:W-:Y:S01]  /*1250*/  FFMA.RM R5, R10, R8.reuse, R11.reuse ;  /* 0x000000080a057223 */ /* 0x180fe2000000400b */
[----:B------:R-:W-:Y:S02]  /*1260*/  ISETP.NE.AND P2, PT, R6, RZ, PT ;  /* 0x000000ff0600720c */ /* 0x000fe40003f45270 */
[----:B------:R-:W-:Y:S01]  /*1270*/  LOP3.LUT R4, R0, 0x7fffff, RZ, 0xc0, !PT ;  /* 0x007fffff00047812 */ /* 0x000fe200078ec0ff */
[----:B------:R-:W-:Y:S01]  /*1280*/  FFMA.RP R0, R10, R8, R11 ;  /* 0x000000080a007223 */ /* 0x000fe2000000800b */
[----:B------:R-:W-:Y:S01]  /*1290*/  ISETP.NE.AND P1, PT, R6, RZ, PT ;  /* 0x000000ff0600720c */ /* 0x000fe20003f25270 */
[----:B------:R-:W-:Y:S01]  /*12a0*/  IMAD.MOV R6, RZ, RZ, -R6 ;  /* 0x000000ffff067224 */ /* 0x000fe200078e0a06 */
[----:B------:R-:W-:Y:S02]  /*12b0*/  LOP3.LUT R4, R4, 0x800000, RZ, 0xfc, !PT ;  /* 0x0080000004047812 */ /* 0x000fe400078efcff */
[----:B------:R-:W-:-:S02]  /*12c0*/  FSETP.NEU.FTZ.AND P0, PT, R0, R5, PT ;  /* 0x000000050000720b */ /* 0x000fc40003f1d000 */
[----:B------:R-:W-:Y:S02]  /*12d0*/  SHF.L.U32 R7, R4, R7, RZ ;  /* 0x0000000704077219 */ /* 0x000fe400000006ff */
[----:B------:R-:W-:Y:S02]  /*12e0*/  SEL R5, R6, RZ, P2 ;  /* 0x000000ff06057207 */ /* 0x000fe40001000000 */
[----:B------:R-:W-:Y:S02]  /*12f0*/  ISETP.NE.AND P1, PT, R7, RZ, P1 ;  /* 0x000000ff0700720c */ /* 0x000fe40000f25270 */
[----:B------:R-:W-:Y:S02]  /*1300*/  SHF.R.U32.HI R5, RZ, R5, R4 ;  /* 0x00000005ff057219 */ /* 0x000fe40000011604 */
[----:B------:R-:W-:Y:S02]  /*1310*/  PLOP3.LUT P0, PT, P0, P1, PT, 0xf8, 0x8f ;  /* 0x00000000008f781c */ /* 0x000fe40000703f70 */
[----:B------:R-:W-:-:S02]  /*1320*/  SHF.R.U32.HI R7, RZ, 0x1, R5 ;  /* 0x00000001ff077819 */ /* 0x000fc40000011605 */
[----:B------:R-:W-:-:S04]  /*1330*/  SEL R0, RZ, 0x1, !P0 ;  /* 0x00000001ff007807 */ /* 0x000fc80004000000 */
[----:B------:R-:W-:-:S04]  /*1340*/  LOP3.LUT R0, R0, 0x1, R7, 0xf8, !PT ;  /* 0x0000000100007812 */ /* 0x000fc800078ef807 */
[----:B------:R-:W-:-:S04]  /*1350*/  LOP3.LUT R0, R0, R5, RZ, 0xc0, !PT ;  /* 0x0000000500007212 */ /* 0x000fc800078ec0ff */
[----:B------:R-:W-:-:S04]  /*1360*/  IADD3 R0, PT, PT, R7, R0, RZ ;  /* 0x0000000007007210 */ /* 0x000fc80007ffe0ff */
[----:B------:R-:W-:Y:S01]  /*1370*/  LOP3.LUT R3, R0, R3, RZ, 0xfc, !PT ;  /* 0x0000000300037212 */ /* 0x000fe200078efcff */
[----:B------:R-:W-:Y:S06]  /*1380*/  BRA `(.L_x_15) ;  /* 0x0000000000347947 */ /* 0x000fec0003800000 */
.L_x_14:
[----:B------:R-:W-:-:S04]  /*1390*/  LOP3.LUT R3, R3, 0x80000000, RZ, 0xc0, !PT ;  /* 0x8000000003037812 */ /* 0x000fc800078ec0ff */
[----:B------:R-:W-:Y:S01]  /*13a0*/  LOP3.LUT R3, R3, 0x7f800000, RZ, 0xfc, !PT ;  /* 0x7f80000003037812 */ /* 0x000fe200078efcff */
[----:B------:R-:W-:Y:S06]  /*13b0*/  BRA `(.L_x_15) ;  /* 0x0000000000287947 */ /* 0x000fec0003800000 */
.L_x_13:
[----:B------:R-:W-:Y:S01]  /*13c0*/  LEA R3, R5, R3, 0x17 ;  /* 0x0000000305037211 */ /* 0x000fe200078eb8ff */
[----:B------:R-:W-:Y:S06]  /*13d0*/  BRA `(.L_x_15) ;  /* 0x0000000000207947 */ /* 0x000fec0003800000 */
.L_x_12:
[----:B------:R-:W-:-:S04]  /*13e0*/  LOP3.LUT R3, R4, 0x80000000, R3, 0x48, !PT ;  /* 0x8000000004037812 */ /* 0x000fc800078e4803 */
[----:B------:R-:W-:Y:S01]  /*13f0*/  LOP3.LUT R3, R3, 0x7f800000, RZ, 0xfc, !PT ;  /* 0x7f80000003037812 */ /* 0x000fe200078efcff */
[----:B------:R-:W-:Y:S06]  /*1400*/  BRA `(.L_x_15) ;  /* 0x0000000000147947 */ /* 0x000fec0003800000 */
.L_x_11:
[----:B------:R-:W-:Y:S01]  /*1410*/  LOP3.LUT R3, R4, 0x80000000, R3, 0x48, !PT ;  /* 0x8000000004037812 */ /* 0x000fe200078e4803 */
[----:B------:R-:W-:Y:S06]  /*1420*/  BRA `(.L_x_15) ;  /* 0x00000000000c7947 */ /* 0x000fec0003800000 */
.L_x_10:
[----:B------:R-:W0:Y:S01]  /*1430*/  MUFU.RSQ R3, -QNAN ;  /* 0xffc0000000037908 */ /* 0x000e220000001400 */
[----:B------:R-:W-:Y:S05]  /*1440*/  BRA `(.L_x_15) ;  /* 0x0000000000047947 */ /* 0x000fea0003800000 */
.L_x_9:
[----:B------:R-:W-:-:S07]  /*1450*/  FADD.FTZ R3, R3, R0 ;  /* 0x0000000003037221 */ /* 0x000fce0000010000 */
.L_x_15:
[----:B0-----:R-:W-:Y:S01]  /*1460*/  MOV R0, R3 ;  /* 0x0000000300007202 */ /* 0x001fe20000000f00 */
[----:B------:R-:W-:-:S04]  /*1470*/  HFMA2 R3, -RZ, RZ, 0, 0 ;  /* 0x00000000ff037431 */ /* 0x000fc800000001ff */
[----:B------:R-:W-:Y:S05]  /*1480*/  RET.REL.NODEC R2 `(_Z19calculateDifferencePfS_iS_) ;  /* 0xffffffe802dc7950 */ /* 0x000fea0003c3ffff */
.L_x_16:
[----:B------:R-:W-:-:S00]  /*1490*/  BRA `(.L_x_16) ;  /* 0xfffffffc00fc7947 */ /* 0x000fc0000383ffff */
[----:B------:R-:W-:-:S00]  /*14a0*/  NOP ;  /* 0x0000000000007918 */ /* 0x000fc00000000000 */
        /* <DEDUP_REMOVED lines=13> */
.L_x_158:


//--------------------- .text._Z13inflateMatrixPfS_i --------------------------
	.section	.text._Z13inflateMatrixPfS_i,"ax",@progbits
	.align	128
        .global         _Z13inflateMatrixPfS_i
        .type           _Z13inflateMatrixPfS_i,@function
        .size           _Z13inflateMatrixPfS_i,(.L_x_159 - _Z13inflateMatrixPfS_i)
        .other          _Z13inflateMatrixPfS_i,@"STO_CUDA_ENTRY STV_DEFAULT"
_Z13inflateMatrixPfS_i:
.text._Z13inflateMatrixPfS_i:
[----:B------:R-:W-:Y:S01]  /*0000*/  LDC R1, c[0x0][0x37c] ;  /* 0x0000df00ff017b82 */ /* 0x000fe20000000800 */
[----:B------:R-:W0:Y:S07]  /*0010*/  S2R R0, SR_TID.X ;  /* 0x0000000000007919 */ /* 0x000e2e0000002100 */
[----:B------:R-:W0:Y:S01]  /*0020*/  S2UR UR4, SR_CTAID.X ;  /* 0x00000000000479c3 */ /* 0x000e220000002500 */
[----:B------:R-:W1:Y:S07]  /*0030*/  LDCU UR5, c[0x0][0x390] ;  /* 0x00007200ff0577ac */ /* 0x000e6e0008000800 */
[----:B------:R-:W0:Y:S02]  /*0040*/  LDC R5, c[0x0][0x360] ;  /* 0x0000d800ff057b82 */ /* 0x000e240000000800 */
[----:B0-----:R-:W-:Y:S01]  /*0050*/  IMAD R5, R5, UR4, R0 ;  /* 0x0000000405057c24 */ /* 0x001fe2000f8e0200 */
[----:B-1----:R-:W-:-:S04]  /*0060*/  MOV R0, UR5 ;  /* 0x0000000500007c02 */ /* 0x002fc80008000f00 */
[----:B------:R-:W-:-:S13]  /*0070*/  ISETP.GE.AND P0, PT, R5, R0, PT ;  /* 0x000000000500720c */ /* 0x000fda0003f06270 */
[----:B------:R-:W-:Y:S05]  /*0080*/  @P0 EXIT ;  /* 0x000000000000094d */ /* 0x000fea0003800000 */
[----:B------:R-:W-:Y:S01]  /*0090*/  ISETP.GE.AND P0, PT, R0, 0x1, PT ;  /* 0x000000010000780c */ /* 0x000fe20003f06270 */
[----:B------:R-:W0:Y:S01]  /*00a0*/  LDCU.64 UR12, c[0x0][0x358] ;  /* 0x00006b00ff0c77ac */ /* 0x000e220008000a00 */
[----:B------:R-:W-:-:S11]  /*00b0*/  HFMA2 R3, -RZ, RZ, 0, 0 ;  /* 0x00000000ff037431 */ /* 0x000fd600000001ff */
[----:B------:R-:W-:Y:S05]  /*00c0*/  @!P0 BRA `(.L_x_17) ;  /* 0x0000000800008947 */ /* 0x000fea0003800000 */
[C---:B------:R-:W-:Y:S02]  /*00d0*/  IADD3 R2, PT, PT, R0.reuse, -0x1, RZ ;  /* 0xffffffff00027810 */ /* 0x040fe40007ffe0ff */
[----:B------:R-:W-:Y:S02]  /*00e0*/  LOP3.LUT R4, R0, 0xf, RZ, 0xc0, !PT ;  /* 0x0000000f00047812 */ /* 0x000fe400078ec0ff */
[----:B------:R-:W-:Y:S02]  /*00f0*/  ISETP.GE.U32.AND P0, PT, R2, 0xf, PT ;  /* 0x0000000f0200780c */ /* 0x000fe40003f06070 */
[----:B------:R-:W-:Y:S02]  /*0100*/  ISETP.NE.AND P1, PT, R4, RZ, PT ;  /* 0x000000ff0400720c */ /* 0x000fe40003f25270 */
[----:B------:R-:W-:Y:S02]  /*0110*/  MOV R3, RZ ;  /* 0x000000ff00037202 */ /* 0x000fe40000000f00 */
[----:B------:R-:W-:-:S07]  /*0120*/  MOV R6, RZ ;  /* 0x000000ff00067202 */ /* 0x000fce0000000f00 */
[----:B------:R-:W-:Y:S05]  /*0130*/  @!P0 BRA `(.L_x_18) ;  /* 0x0000000000e88947 */ /* 0x000fea0003800000 */
[----:B------:R-:W-:Y:S02]  /*0140*/  LOP3.LUT R6, R0, 0x7ffffff0, RZ, 0xc0, !PT ;  /* 0x7ffffff000067812 */ /* 0x000fe400078ec0ff */
[----:B------:R-:W-:Y:S02]  /*0150*/  MOV R3, RZ ;  /* 0x000000ff00037202 */ /* 0x000fe40000000f00 */
[----:B------:R-:W-:Y:S02]  /*0160*/  MOV R7, R5 ;  /* 0x0000000500077202 */ /* 0x000fe40000000f00 */
[----:B------:R-:W-:-:S07]  /*0170*/  IADD3 R8, PT, PT, -R6, RZ, RZ ;  /* 0x000000ff06087210 */ /* 0x000fce0007ffe1ff */
.L_x_19:
[----:B------:R-:W1:Y:S08]  /*0180*/  LDC.64 R12, c[0x0][0x380] ;  /* 0x0000e000ff0c7b82 */ /* 0x000e700000000a00 */
[----:B------:R-:W2:Y:S01]  /*0190*/  LDC R0, c[0x0][0x390] ;  /* 0x0000e400ff007b82 */ /* 0x000ea20000000800 */
[----:B-1----:R-:W-:-:S05]  /*01a0*/  IMAD.WIDE R12, R7, 0x4, R12 ;  /* 0x00000004070c7825 */ /* 0x002fca00078e020c */
[----:B0-----:R0:W3:Y:S01]  /*01b0*/  LDG.E R2, desc[UR12][R12.64] ;  /* 0x0000000c0c027981 */ /* 0x0010e2000c1e1900 */
[----:B--2---:R-:W-:-:S04]  /*01c0*/  IMAD.WIDE.U32 R28, R0, 0x4, R12 ;  /* 0x00000004001c7825 */ /* 0x004fc800078e000c */
[C---:B------:R-:W-:Y:S02]  /*01d0*/  IMAD.WIDE.U32 R14, R0.reuse, 0x4, R28 ;  /* 0x00000004000e7825 */ /* 0x040fe400078e001c */
[----:B------:R-:W2:Y:S02]  /*01e0*/  LDG.E R28, desc[UR12][R28.64] ;  /* 0x0000000c1c1c7981 */ /* 0x000ea4000c1e1900 */
[C---:B------:R-:W-:Y:S02]  /*01f0*/  IMAD.WIDE.U32 R22, R0.reuse, 0x4, R14 ;  /* 0x0000000400167825 */ /* 0x040fe400078e000e */
[----:B------:R1:W4:Y:S04]  /*0200*/  LDG.E R27, desc[UR12][R14.64] ;  /* 0x0000000c0e1b7981 */ /* 0x000328000c1e1900 */
[----:B------:R-:W5:Y:S01]  /*0210*/  LDG.E R26, desc[UR12][R22.64] ;  /* 0x0000000c161a7981 */ /* 0x000f62000c1e1900 */
[----:B------:R-:W-:-:S05]  /*0220*/  IMAD.WIDE.U32 R24, R0, 0x4, R22 ;  /* 0x0000000400187825 */ /* 0x000fca00078e0016 */
[----:B------:R-:W5:Y:S01]  /*0230*/  LDG.E R11, desc[UR12][R24.64] ;  /* 0x0000000c180b7981 */ /* 0x000f62000c1e1900 */
[----:B------:R-:W-:-:S05]  /*0240*/  IMAD.WIDE.U32 R20, R0, 0x4, R24 ;  /* 0x0000000400147825 */ /* 0x000fca00078e0018 */
[----:B------:R-:W5:Y:S01]  /*0250*/  LDG.E R10, desc[UR12][R20.64] ;  /* 0x0000000c140a7981 */ /* 0x000f62000c1e1900 */
[----:B0-----:R-:W-:-:S05]  /*0260*/  IMAD.WIDE.U32 R12, R0, 0x4, R20 ;  /* 0x00000004000c7825 */ /* 0x001fca00078e0014 */
[----:B------:R0:W5:Y:S01]  /*0270*/  LDG.E R9, desc[UR12][R12.64] ;  /* 0x0000000c0c097981 */ /* 0x000162000c1e1900 */
[----:B------:R-:W-:-:S04]  /*0280*/  IMAD.WIDE.U32 R18, R0, 0x4, R12 ;  /* 0x0000000400127825 */ /* 0x000fc800078e000c */
[C---:B------:R-:W-:Y:S02]  /*0290*/  IMAD.WIDE.U32 R16, R0.reuse, 0x4, R18 ;  /* 0x0000000400107825 */ /* 0x040fe400078e0012 */
[----:B------:R-:W5:Y:S02]  /*02a0*/  LDG.E R18, desc[UR12][R18.64] ;  /* 0x0000000c12127981 */ /* 0x000f64000c1e1900 */
[C---:B-1----:R-:W-:Y:S02]  /*02b0*/  IMAD.WIDE.U32 R14, R0.reuse, 0x4, R16 ;  /* 0x00000004000e7825 */ /* 0x042fe400078e0010 */
[----:B------:R-:W5:Y:S02]  /*02c0*/  LDG.E R16, desc[UR12][R16.64] ;  /* 0x0000000c10107981 */ /* 0x000f64000c1e1900 */
[C---:B0-----:R-:W-:Y:S02]  /*02d0*/  IMAD.WIDE.U32 R12, R0.reuse, 0x4, R14 ;  /* 0x00000004000c7825 */ /* 0x041fe400078e000e */
[----:B------:R-:W5:Y:S02]  /*02e0*/  LDG.E R29, desc[UR12][R14.64] ;  /* 0x0000000c0e1d7981 */ /* 0x000f64000c1e1900 */
[----:B------:R-:W-:-:S02]  /*02f0*/  IMAD.WIDE.U32 R20, R0, 0x4, R12 ;  /* 0x0000000400147825 */ /* 0x000fc400078e000c */
[----:B------:R0:W5:Y:S02]  /*0300*/  LDG.E R17, desc[UR12][R12.64] ;  /* 0x0000000c0c117981 */ /* 0x000164000c1e1900 */
[C---:B------:R-:W-:Y:S02]  /*0310*/  IMAD.WIDE.U32 R22, R0.reuse, 0x4, R20 ;  /* 0x0000000400167825 */ /* 0x040fe400078e0014 */
[----:B------:R-:W5:Y:S02]  /*0320*/  LDG.E R20, desc[UR12][R20.64] ;  /* 0x0000000c14147981 */ /* 0x000f64000c1e1900 */
[C---:B------:R-:W-:Y:S02]  /*0330*/  IMAD.WIDE.U32 R24, R0.reuse, 0x4, R22 ;  /* 0x0000000400187825 */ /* 0x040fe400078e0016 */
[----:B------:R-:W5:Y:S02]  /*0340*/  LDG.E R22, desc[UR12][R22.64] ;  /* 0x0000000c16167981 */ /* 0x000f64000c1e1900 */
[----:B0-----:R-:W-:-:S02]  /*0350*/  IMAD.WIDE.U32 R12, R0, 0x4, R24 ;  /* 0x00000004000c7825 */ /* 0x001fc400078e0018 */
[----:B------:R-:W5:Y:S02]  /*0360*/  LDG.E R24, desc[UR12][R24.64] ;  /* 0x0000000c18187981 */ /* 0x000f64000c1e1900 */
[----:B------:R-:W-:Y:S02]  /*0370*/  IMAD.WIDE.U32 R14, R0, 0x4, R12 ;  /* 0x00000004000e7825 */ /* 0x000fe400078e000c */
[----:B------:R-:W5:Y:S04]  /*0380*/  LDG.E R19, desc[UR12][R12.64] ;  /* 0x0000000c0c137981 */ /* 0x000f68000c1e1900 */
[----:B------:R-:W5:Y:S01]  /*0390*/  LDG.E R14, desc[UR12][R14.64] ;  /* 0x0000000c0e0e7981 */ /* 0x000f62000c1e1900 */
[----:B------:R-:W-:-:S04]  /*03a0*/  IADD3 R8, PT, PT, R8, 0x10, RZ ;  /* 0x0000001008087810 */ /* 0x000fc80007ffe0ff */
[----:B------:R-:W-:Y:S02]  /*03b0*/  ISETP.NE.AND P0, PT, R8, RZ, PT ;  /* 0x000000ff0800720c */ /* 0x000fe40003f05270 */
[----:B------:R-:W-:Y:S01]  /*03c0*/  LEA R7, R0, R7, 0x4 ;  /* 0x0000000700077211 */ /* 0x000fe200078e20ff */
[----:B---3--:R-:W-:-:S04]  /*03d0*/  FADD R3, R2, R3 ;  /* 0x0000000302037221 */ /* 0x008fc80000000000 */
[----:B--2---:R-:W-:-:S04]  /*03e0*/  FADD R28, R3, R28 ;  /* 0x0000001c031c7221 */ /* 0x004fc80000000000 */
[----:B----4-:R-:W-:-:S04]  /*03f0*/  FADD R27, R28, R27 ;  /* 0x0000001b1c1b7221 */ /* 0x010fc80000000000 */
[----:B-----5:R-:W-:-:S04]  /*0400*/  FADD R26, R27, R26 ;  /* 0x0000001a1b1a7221 */ /* 0x020fc80000000000 */
[----:B------:R-:W-:-:S04]  /*0410*/  FADD R11, R26, R11 ;  /* 0x0000000b1a0b7221 */ /* 0x000fc80000000000 */
        /* <DEDUP_REMOVED lines=10> */
[----:B------:R-:W-:Y:S01]  /*04c0*/  FADD R3, R19, R14 ;  /* 0x0000000e13037221 */ /* 0x000fe20000000000 */
[----:B------:R-:W-:Y:S06]  /*04d0*/  @P0 BRA `(.L_x_19) ;  /* 0xfffffffc00280947 */ /* 0x000fec000383ffff */
.L_x_18:
[----:B------:R-:W-:Y:S05]  /*04e0*/  @!P1 BRA `(.L_x_17) ;  /* 0x0000000000f89947 */ /* 0x000fea0003800000 */
[----:B------:R-:W-:Y:S02]  /*04f0*/  ISETP.GE.U32.AND P0, PT, R4, 0x8, PT ;  /* 0x000000080400780c */ /* 0x000fe40003f06070 */
[----:B------:R-:W-:-:S04]  /*0500*/  LOP3.LUT R2, R0, 0x7, RZ, 0xc0, !PT ;  /* 0x0000000700027812 */ /* 0x000fc800078ec0ff */
[----:B------:R-:W-:-:S07]  /*0510*/  ISETP.NE.AND P1, PT, R2, RZ, PT ;  /* 0x000000ff0200720c */ /* 0x000fce0003f25270 */
[----:B------:R-:W-:Y:S06]  /*0520*/  @!P0 BRA `(.L_x_20) ;  /* 0x00000000006c8947 */ /* 0x000fec0003800000 */
[----:B------:R-:W1:Y:S01]  /*0530*/  LDC.64 R8, c[0x0][0x380] ;  /* 0x0000e000ff087b82 */ /* 0x000e620000000a00 */
[----:B------:R-:W-:-:S04]  /*0540*/  IMAD R7, R6, R0, R5 ;  /* 0x0000000006077224 */ /* 0x000fc800078e0205 */
[----:B-1----:R-:W-:-:S04]  /*0550*/  IMAD.WIDE R8, R7, 0x4, R8 ;  /* 0x0000000407087825 */ /* 0x002fc800078e0208 */
[C---:B------:R-:W-:Y:S02]  /*0560*/  IMAD.WIDE.U32 R10, R0.reuse, 0x4, R8 ;  /* 0x00000004000a7825 */ /* 0x040fe400078e0008 */
[----:B0-----:R-:W2:Y:S02]  /*0570*/  LDG.E R8, desc[UR12][R8.64] ;  /* 0x0000000c08087981 */ /* 0x001ea4000c1e1900 */
[C---:B------:R-:W-:Y:S02]  /*0580*/  IMAD.WIDE.U32 R12, R0.reuse, 0x4, R10 ;  /* 0x00000004000c7825 */ /* 0x040fe400078e000a */
[----:B------:R-:W3:Y:S02]  /*0590*/  LDG.E R11, desc[UR12][R10.64] ;  /* 0x0000000c0a0b7981 */ /* 0x000ee4000c1e1900 */
[C---:B------:R-:W-:Y:S02]  /*05a0*/  IMAD.WIDE.U32 R14, R0.reuse, 0x4, R12 ;  /* 0x00000004000e7825 */ /* 0x040fe400078e000c */
[----:B------:R-:W4:Y:S02]  /*05b0*/  LDG.E R13, desc[UR12][R12.64] ;  /* 0x0000000c0c0d7981 */ /* 0x000f24000c1e1900 */
[----:B------:R-:W-:-:S02]  /*05c0*/  IMAD.WIDE.U32 R16, R0, 0x4, R14 ;  /* 0x0000000400107825 */ /* 0x000fc400078e000e */
[----:B------:R-:W5:Y:S02]  /*05d0*/  LDG.E R15, desc[UR12][R14.64] ;  /* 0x0000000c0e0f7981 */ /* 0x000f64000c1e1900 */
[C---:B------:R-:W-:Y:S02]  /*05e0*/  IMAD.WIDE.U32 R18, R0.reuse, 0x4, R16 ;  /* 0x0000000400127825 */ /* 0x040fe400078e0010 */
[----:B------:R-:W5:Y:S02]  /*05f0*/  LDG.E R17, desc[UR12][R16.64] ;  /* 0x0000000c10117981 */ /* 0x000f64000c1e1900 */
[C---:B------:R-:W-:Y:S02]  /*0600*/  IMAD.WIDE.U32 R20, R0.reuse, 0x4, R18 ;  /* 0x0000000400147825 */ /* 0x040fe400078e0012 */
[----:B------:R-:W5:Y:S02]  /*0610*/  LDG.E R19, desc[UR12][R18.64] ;  /* 0x0000000c12137981 */ /* 0x000f64000c1e1900 */
[----:B------:R-:W-:-:S02]  /*0620*/  IMAD.WIDE.U32 R22, R0, 0x4, R20 ;  /* 0x0000000400167825 */ /* 0x000fc400078e0014 */
[----:B------:R-:W5:Y:S04]  /*0630*/  LDG.E R21, desc[UR12][R20.64] ;  /* 0x0000000c14157981 */ /* 0x000f68000c1e1900 */
[----:B------:R-:W5:Y:S01]  /*0640*/  LDG.E R23, desc[UR12][R22.64] ;  /* 0x0000000c16177981 */ /* 0x000f62000c1e1900 */
[----:B------:R-:W-:Y:S01]  /*0650*/  IADD3 R6, PT, PT, R6, 0x8, RZ ;  /* 0x0000000806067810 */ /* 0x000fe20007ffe0ff */
[----:B--2---:R-:W-:-:S04]  /*0660*/  FADD R8, R3, R8 ;  /* 0x0000000803087221 */ /* 0x004fc80000000000 */
[----:B---3--:R-:W-:-:S04]  /*0670*/  FADD R8, R8, R11 ;  /* 0x0000000b08087221 */ /* 0x008fc80000000000 */
[----:B----4-:R-:W-:-:S04]  /*0680*/  FADD R8, R8, R13 ;  /* 0x0000000d08087221 */ /* 0x010fc80000000000 */
[----:B-----5:R-:W-:-:S04]  /*0690*/  FADD R8, R8, R15 ;  /* 0x0000000f08087221 */ /* 0x020fc80000000000 */
[----:B------:R-:W-:-:S04]  /*06a0*/  FADD R8, R8, R17 ;  /* 0x0000001108087221 */ /* 0x000fc80000000000 */
[----:B------:R-:W-:-:S04]  /*06b0*/  FADD R8, R8, R19 ;  /* 0x0000001308087221 */ /* 0x000fc80000000000 */
[----:B------:R-:W-:-:S04]  /*06c0*/  FADD R8, R8, R21 ;  /* 0x0000001508087221 */ /* 0x000fc80000000000 */
[----:B------:R-:W-:-:S07]  /*06d0*/  FADD R3, R8, R23 ;  /* 0x0000001708037221 */ /* 0x000fce0000000000 */
.L_x_20:
        /* <DEDUP_REMOVED lines=12> */
[----:B------:R-:W-:Y:S02]  /*07a0*/  IMAD.WIDE.U32 R14, R0, 0x4, R12 ;  /* 0x00000004000e7825 */ /* 0x000fe400078e000c */
[----:B------:R-:W4:Y:S04]  /*07b0*/  LDG.E R12, desc[UR12][R12.64] ;  /* 0x0000000c0c0c7981 */ /* 0x000f28000c1e1900 */
[----:B------:R-:W5:Y:S01]  /*07c0*/  LDG.E R14, desc[UR12][R14.64] ;  /* 0x0000000c0e0e7981 */ /* 0x000f62000c1e1900 */
[----:B------:R-:W-:Y:S01]  /*07d0*/  IADD3 R6, PT, PT, R6, 0x4, RZ ;  /* 0x0000000406067810 */ /* 0x000fe20007ffe0ff */
[----:B--2---:R-:W-:-:S04]  /*07e0*/  FADD R3, R3, R8 ;  /* 0x0000000803037221 */ /* 0x004fc80000000000 */
[----:B---3--:R-:W-:-:S04]  /*07f0*/  FADD R3, R3, R10 ;  /* 0x0000000a03037221 */ /* 0x008fc80000000000 */
[----:B----4-:R-:W-:-:S04]  /*0800*/  FADD R3, R3, R12 ;  /* 0x0000000c03037221 */ /* 0x010fc80000000000 */
[----:B-----5:R-:W-:-:S07]  /*0810*/  FADD R3, R3, R14 ;  /* 0x0000000e03037221 */ /* 0x020fce0000000000 */
.L_x_21:
[----:B------:R-:W-:Y:S05]  /*0820*/  @!P1 BRA `(.L_x_17) ;  /* 0x0000000000289947 */ /* 0x000fea0003800000 */
[----:B------:R-:W1:Y:S01]  /*0830*/  LDC.64 R8, c[0x0][0x380] ;  /* 0x0000e000ff087b82 */ /* 0x000e620000000a00 */
[----:B------:R-:W-:Y:S01]  /*0840*/  IMAD R11, R6, R0, R5 ;  /* 0x00000000060b7224 */ /* 0x000fe200078e0205 */
[----:B------:R-:W-:-:S07]  /*0850*/  IADD3 R4, PT, PT, -R4, RZ, RZ ;  /* 0x000000ff04047210 */ /* 0x000fce0007ffe1ff */
.L_x_22:
[----:B-1----:R-:W-:-:S06]  /*0860*/  IMAD.WIDE R6, R11, 0x4, R8 ;  /* 0x000000040b067825 */ /* 0x002fcc00078e0208 */
[----:B0-----:R-:W2:Y:S01]  /*0870*/  LDG.E R6, desc[UR12][R6.64] ;  /* 0x0000000c06067981 */ /* 0x001ea2000c1e1900 */
[----:B------:R-:W-:Y:S02]  /*0880*/  IADD3 R4, PT, PT, R4, 0x1, RZ ;  /* 0x0000000104047810 */ /* 0x000fe40007ffe0ff */
[----:B------:R-:W-:Y:S02]  /*0890*/  IADD3 R11, PT, PT, R11, R0, RZ ;  /* 0x000000000b0b7210 */ /* 0x000fe40007ffe0ff */
[----:B------:R-:W-:Y:S01]  /*08a0*/  ISETP.NE.AND P0, PT, R4, RZ, PT ;  /* 0x000000ff0400720c */ /* 0x000fe20003f05270 */
[----:B--2---:R-:W-:-:S12]  /*08b0*/  FADD R3, R6, R3 ;  /* 0x0000000306037221 */ /* 0x004fd80000000000 */
[----:B------:R-:W-:Y:S05]  /*08c0*/  @P0 BRA `(.L_x_22) ;  /* 0xfffffffc00e40947 */ /* 0x000fea000383ffff */
.L_x_17:
[----:B------:R-:W-:-:S13]  /*08d0*/  ISETP.GE.AND P0, PT, R0, 0x1, PT ;  /* 0x000000010000780c */ /* 0x000fda0003f06270 */
[----:B0-----:R-:W-:Y:S05]  /*08e0*/  @!P0 EXIT ;  /* 0x000000000000894d */ /* 0x001fea0003800000 */
[C---:B------:R-:W-:Y:S01]  /*08f0*/  IADD3 R2, PT, PT, R0.reuse, -0x1, RZ ;  /* 0xffffffff00027810 */ /* 0x040fe20007ffe0ff */
[----:B------:R-:W-:Y:S02]  /*0900*/  IMAD R4, R5, R0, RZ ;  /* 0x0000000005047224 */ /* 0x000fe400078e02ff */
[----:B------:R-:W-:Y:S01]  /*0910*/  HFMA2 R5, -RZ, RZ, 0, 0 ;  /* 0x00000000ff057431 */ /* 0x000fe200000001ff */
[----:B------:R-:W-:Y:S02]  /*0920*/  LOP3.LUT R19, R0, 0x7, RZ, 0xc0, !PT ;  /* 0x0000000700137812 */ /* 0x000fe400078ec0ff */
[----:B------:R-:W-:-:S13]  /*0930*/  ISETP.GE.U32.AND P0, PT, R2, 0x7, PT ;  /* 0x000000070200780c */ /* 0x000fda0003f06070 */
[----:B------:R-:W-:Y:S05]  /*0940*/  @!P0 BRA `(.L_x_23) ;  /* 0x0000000800748947 */ /* 0x000fea0003800000 */
[----:B------:R-:W0:Y:S01]  /*0950*/  LDCU.128 UR8, c[0x0][0x380] ;  /* 0x00007000ff0877ac */ /* 0x000e220008000c00 */
[----:B------:R-:W-:Y:S02]  /*0960*/  LOP3.LUT R5, R0, 0x7ffffff8, RZ, 0xc0, !PT ;  /* 0x7ffffff800057812 */ /* 0x000fe400078ec0ff */
[----:B------:R-:W-:Y:S02]  /*0970*/  MOV R18, R4 ;  /* 0x0000000400127202 */ /* 0x000fe40000000f00 */
[----:B------:R-:W-:Y:S01]  /*0980*/  IADD3 R16, PT, PT, -R5, RZ, RZ ;  /* 0x000000ff05107210 */ /* 0x000fe20007ffe1ff */
[----:B0-----:R-:W-:Y:S02]  /*0990*/  UIADD3 UR6, UP0, UPT, UR8, 0x10, URZ ;  /* 0x0000001008067890 */ /* 0x001fe4000ff1e0ff */
[----:B------:R-:W-:Y:S02]  /*09a0*/  UIADD3 UR4, UP1, UPT, UR10, 0x10, URZ ;  /* 0x000000100a047890 */ /* 0x000fe4000ff3e0ff */
[----:B------:R-:W-:-:S02]  /*09b0*/  UIADD3.X UR7, UPT, UPT, URZ, UR9, URZ, UP0, !UPT ;  /* 0x00000009ff077290 */ /* 0x000fc400087fe4ff */
[----:B------:R-:W-:-:S12]  /*09c0*/  UIADD3.X UR5, UPT, UPT, URZ, UR11, URZ, UP1, !UPT ;  /* 0x0000000bff057290 */ /* 0x000fd80008ffe4ff */
.L_x_40:
[----:B------:R-:W-:Y:S02]  /*09d0*/  MOV R14, UR6 ;  /* 0x00000006000e7c02 */ /* 0x000fe40008000f00 */
[----:B------:R-:W-:-:S03]  /*09e0*/  MOV R15, UR7 ;  /* 0x00000007000f7c02 */ /* 0x000fc60008000f00 */
[----:B------:R-:W-:-:S05]  /*09f0*/  IMAD.WIDE R14, R18, 0x4, R14 ;  /* 0x00000004120e7825 */ /* 0x000fca00078e020e */
[----:B------:R-:W2:Y:S01]  /*0a00*/  LDG.E R0, desc[UR12][R14.64+-0x10] ;  /* 0xfffff00c0e007981 */ /* 0x000ea2000c1e1900 */
[----:B------:R-:W0:Y:S01]  /*0a10*/  MUFU.RCP R2, R3 ;  /* 0x0000000300027308 */ /* 0x000e220000001000 */
[----:B------:R-:W-:Y:S01]  /*0a20*/  MOV R8, UR4 ;  /* 0x0000000400087c02 */ /* 0x000fe20008000f00 */
[----:B------:R-:W-:Y:S01]  /*0a30*/  BSSY.RECONVERGENT B2, `(.L_x_24) ;  /* 0x000000e000027945 */ /* 0x000fe20003800200 */
[----:B------:R-:W-:-:S03]  /*0a40*/  MOV R9, UR5 ;  /* 0x0000000500097c02 */ /* 0x000fc60008000f00 */
[----:B------:R-:W-:-:S04]  /*0a50*/  IMAD.WIDE R8, R18, 0x4, R8 ;  /* 0x0000000412087825 */ /* 0x000fc800078e0208 */
[----:B0-----:R-:W-:-:S04]  /*0a60*/  FFMA R7, R2, -R3, 1 ;  /* 0x3f80000002077423 */ /* 0x001fc80000000803 */
[----:B------:R-:W-:Y:S01]  /*0a70*/  FFMA R7, R2, R7, R2 ;  /* 0x0000000702077223 */ /* 0x000fe20000000002 */
[----:B--2---:R-:W-:-:S04]  /*0a80*/  FMUL R0, R0, R0 ;  /* 0x0000000000007220 */ /* 0x004fc80000400000 */
[----:B------:R-:W0:Y:S01]  /*0a90*/  FCHK P0, R0, R3 ;  /* 0x0000000300007302 */ /* 0x000e220000000000 */
[----:B------:R-:W-:-:S04]  /*0aa0*/  FFMA R2, R0, R7, RZ ;  /* 0x0000000700027223 */ /* 0x000fc800000000ff */
[----:B------:R-:W-:-:S04]  /*0ab0*/  FFMA R6, R2, -R3, R0 ;  /* 0x8000000302067223 */ /* 0x000fc80000000000 */
[----:B------:R-:W-:Y:S01]  /*0ac0*/  FFMA R7, R7, R6, R2 ;  /* 0x0000000607077223 */ /* 0x000fe20000000002 */
[----:B0-----:R-:W-:Y:S06]  /*0ad0*/  @!P0 BRA `(.L_x_25) ;  /* 0x00000000000c8947 */ /* 0x001fec0003800000 */
[----:B------:R-:W-:-:S07]  /*0ae0*/  MOV R2, 0xb00 ;  /* 0x00000b0000027802 */ /* 0x000fce0000000f00 */
[----:B------:R-:W-:Y:S05]  /*0af0*/  CALL.REL.NOINC `($__internal_2_$__cuda_sm3x_div_rn_noftz_f32_slowpath) ;  /* 0x0000001000747944 */ /* 0x000fea0003c00000 */
[----:B------:R-:W-:-:S07]  /*0b00*/  MOV R7, R11 ;  /* 0x0000000b00077202 */ /* 0x000fce0000000f00 */
.L_x_25:
[----:B------:R-:W-:Y:S05]  /*0b10*/  BSYNC.RECONVERGENT B2 ;  /* 0x0000000000027941 */ /* 0x000fea0003800200 */
.L_x_24:
[----:B------:R0:W-:Y:S04]  /*0b20*/  STG.E desc[UR12][R14.64+-0x10], R7 ;  /* 0xfffff0070e007986 */ /* 0x0001e8000c10190c */
[----:B------:R0:W-:Y:S04]  /*0b30*/  STG.E desc[UR12][R8.64+-0x10], R7 ;  /* 0xfffff00708007986 */ /* 0x0001e8000c10190c */
[----:B------:R-:W2:Y:S01]  /*0b40*/  LDG.E R0, desc[UR12][R14.64+-0xc] ;  /* 0xfffff40c0e007981 */ /* 0x000ea2000c1e1900 */
[----:B------:R-:W1:Y:S01]  /*0b50*/  MUFU.RCP R2, R3 ;  /* 0x0000000300027308 */ /* 0x000e620000001000 */
[----:B------:R-:W-:Y:S01]  /*0b60*/  BSSY.RECONVERGENT B2, `(.L_x_26) ;  /* 0x000000c000027945 */ /* 0x000fe20003800200 */
[----:B-1----:R-:W-:Y:S01]  /*0b70*/  FFMA R11, R2, -R3, 1 ;  /* 0x3f800000020b7423 */ /* 0x002fe20000000803 */
[----:B--2---:R-:W-:-:S03]  /*0b80*/  FMUL R13, R0, R0 ;  /* 0x00000000000d7220 */ /* 0x004fc60000400000 */
[----:B------:R-:W-:Y:S02]  /*0b90*/  FFMA R0, R2, R11, R2 ;  /* 0x0000000b02007223 */ /* 0x000fe40000000002 */
[----:B------:R-:W1:Y:S02]  /*0ba0*/  FCHK P0, R13, R3 ;  /* 0x000000030d007302 */ /* 0x000e640000000000 */
[----:B------:R-:W-:-:S04]  /*0bb0*/  FFMA R2, R0, R13, RZ ;  /* 0x0000000d00027223 */ /* 0x000fc800000000ff */
[----:B------:R-:W-:-:S04]  /*0bc0*/  FFMA R11, R2, -R3, R13 ;  /* 0x80000003020b7223 */ /* 0x000fc8000000000d */
[----:B------:R-:W-:Y:S01]  /*0bd0*/  FFMA R11, R0, R11, R2 ;  /* 0x0000000b000b7223 */ /* 0x000fe20000000002 */
[----:B01----:R-:W-:Y:S06]  /*0be0*/  @!P0 BRA `(.L_x_27) ;  /* 0x00000000000c8947 */ /* 0x003fec0003800000 */
[----:B------:R-:W-:Y:S02]  /*0bf0*/  MOV R0, R13 ;  /* 0x0000000d00007202 */ /* 0x000fe40000000f00 */
[----:B------:R-:W-:-:S07]  /*0c00*/  MOV R2, 0xc20 ;  /* 0x00000c2000027802 */ /* 0x000fce0000000f00 */
[----:B------:R-:W-:Y:S05]  /*0c10*/  CALL.REL.NOINC `($__internal_2_$__cuda_sm3x_div_rn_noftz_f32_slowpath) ;  /* 0x00000010002c7944 */ /* 0x000fea0003c00000 */
.L_x_27:
[----:B------:R-:W-:Y:S05]  /*0c20*/  BSYNC.RECONVERGENT B2 ;  /* 0x0000000000027941 */ /* 0x000fea0003800200 */
.L_x_26:
        /* <DEDUP_REMOVED lines=16> */
[----:B------:R-:W-:-:S07]  /*0d30*/  MOV R7, R11 ;  /* 0x0000000b00077202 */ /* 0x000fce0000000f00 */
.L_x_29:
[----:B------:R-:W-:Y:S05]  /*0d40*/  BSYNC.RECONVERGENT B2 ;  /* 0x0000000000027941 */ /* 0x000fea0003800200 */
.L_x_28:
        /* <DEDUP_REMOVED lines=16> */
.L_x_31:
[----:B------:R-:W-:Y:S05]  /*0e50*/  BSYNC.RECONVERGENT B2 ;  /* 0x0000000000027941 */ /* 0x000fea0003800200 */
.L_x_30:
        /* <DEDUP_REMOVED lines=17> */
.L_x_33:
[----:B------:R-:W-:Y:S05]  /*0f70*/  BSYNC.RECONVERGENT B2 ;  /* 0x0000000000027941 */ /* 0x000fea0003800200 */
.L_x_32:
        /* <DEDUP_REMOVED lines=16> */
.L_x_35:
[----:B------:R-:W-:Y:S05]  /*1080*/  BSYNC.RECONVERGENT B2 ;  /* 0x0000000000027941 */ /* 0x000fea0003800200 */
.L_x_34:
        /* <DEDUP_REMOVED lines=17> */
.L_x_37:
[----:B------:R-:W-:Y:S05]  /*11a0*/  BSYNC.RECONVERGENT B2 ;  /* 0x0000000000027941 */ /* 0x000fea0003800200 */
.L_x_36:
        /* <DEDUP_REMOVED lines=16> */
.L_x_39:
[----:B------:R-:W-:Y:S05]  /*12b0*/  BSYNC.RECONVERGENT B2 ;  /* 0x0000000000027941 */ /* 0x000fea0003800200 */
.L_x_38:
[----:B------:R0:W-:Y:S01]  /*12c0*/  STG.E desc[UR12][R14.64+0xc], R11 ;  /* 0x00000c0b0e007986 */ /* 0x0001e2000c10190c */
[----:B------:R-:W-:Y:S02]  /*12d0*/  IADD3 R16, PT, PT, R16, 0x8, RZ ;  /* 0x0000000810107810 */ /* 0x000fe40007ffe0ff */
[----:B------:R-:W-:Y:S01]  /*12e0*/  IADD3 R18, PT, PT, R18, 0x8, RZ ;  /* 0x0000000812127810 */ /* 0x000fe20007ffe0ff */
[----:B------:R0:W-:Y:S01]  /*12f0*/  STG.E desc[UR12][R8.64+0xc], R11 ;  /* 0x00000c0b08007986 */ /* 0x0001e2000c10190c */
[----:B------:R-:W-:-:S13]  /*1300*/  ISETP.NE.AND P0, PT, R16, RZ, PT ;  /* 0x000000ff1000720c */ /* 0x000fda0003f05270 */
[----:B0-----:R-:W-:Y:S05]  /*1310*/  @P0 BRA `(.L_x_40) ;  /* 0xfffffff400ac0947 */ /* 0x001fea000383ffff */
.L_x_23:
[----:B------:R-:W-:-:S13]  /*1320*/  ISETP.NE.AND P0, PT, R19, RZ, PT ;  /* 0x000000ff1300720c */ /* 0x000fda0003f05270 */
[----:B------:R-:W-:Y:S05]  /*1330*/  @!P0 EXIT ;  /* 0x000000000000894d */ /* 0x000fea0003800000 */
[----:B------:R-:W0:Y:S01]  /*1340*/  LDCU UR4, c[0x0][0x390] ;  /* 0x00007200ff0477ac */ /* 0x000e220008000800 */
[----:B------:R-:W-:Y:S01]  /*1350*/  ISETP.GE.U32.AND P0, PT, R19, 0x4, PT ;  /* 0x000000041300780c */ /* 0x000fe20003f06070 */
[----:B0-----:R-:W-:-:S12]  /*1360*/  ULOP3.LUT UR4, UR4, 0x3, URZ, 0xc0, !UPT ;  /* 0x0000000304047892 */ /* 0x001fd8000f8ec0ff */
[----:B------:R-:W-:Y:S05]  /*1370*/  @!P0 BRA `(.L_x_41) ;  /* 0x0000000400308947 */ /* 0x000fea0003800000 */
[----:B------:R-:W0:Y:S01]  /*1380*/  LDC.64 R14, c[0x0][0x380] ;  /* 0x0000e000ff0e7b82 */ /* 0x000e220000000a00 */
[----:B------:R-:W-:-:S05]  /*1390*/  IADD3 R8, PT, PT, R4, R5, RZ ;  /* 0x0000000504087210 */ /* 0x000fca0007ffe0ff */
[----:B0-----:R-:W-:-:S05]  /*13a0*/  IMAD.WIDE R14, R8, 0x4, R14 ;  /* 0x00000004080e7825 */ /* 0x001fca00078e020e */
[----:B------:R-:W2:Y:S01]  /*13b0*/  LDG.E R0, desc[UR12][R14.64] ;  /* 0x0000000c0e007981 */ /* 0x000ea2000c1e1900 */
[----:B------:R-:W0:Y:S01]  /*13c0*/  MUFU.RCP R2, R3 ;  /* 0x0000000300027308 */ /* 0x000e220000001000 */
[----:B------:R-:W-:Y:S01]  /*13d0*/  BSSY.RECONVERGENT B2, `(.L_x_42) ;  /* 0x000000c000027945 */ /* 0x000fe20003800200 */
[----:B0-----:R-:W-:Y:S01]  /*13e0*/  FFMA R7, R2, -R3, 1 ;  /* 0x3f80000002077423 */ /* 0x001fe20000000803 */
[----:B--2---:R-:W-:-:S03]  /*13f0*/  FMUL R9, R0, R0 ;  /* 0x0000000000097220 */ /* 0x004fc60000400000 */
[----:B------:R-:W-:Y:S02]  /*1400*/  FFMA R0, R2, R7, R2 ;  /* 0x0000000702007223 */ /* 0x000fe40000000002 */
[----:B------:R-:W0:Y:S02]  /*1410*/  FCHK P0, R9, R3 ;  /* 0x0000000309007302 */ /* 0x000e240000000000 */
[----:B------:R-:W-:-:S04]  /*1420*/  FFMA R2, R0, R9, RZ ;  /* 0x0000000900027223 */ /* 0x000fc800000000ff */
[----:B------:R-:W-:-:S04]  /*1430*/  FFMA R7, R2, -R3, R9 ;  /* 0x8000000302077223 */ /* 0x000fc80000000009 */
[----:B------:R-:W-:Y:S01]  /*1440*/  FFMA R11, R0, R7, R2 ;  /* 0x00000007000b7223 */ /* 0x000fe20000000002 */
[----:B0-----:R-:W-:Y:S06]  /*1450*/  @!P0 BRA `(.L_x_43) ;  /* 0x00000000000c8947 */ /* 0x001fec0003800000 */
[----:B------:R-:W-:Y:S02]  /*1460*/  MOV R0, R9 ;  /* 0x0000000900007202 */ /* 0x000fe40000000f00 */
[----:B------:R-:W-:-:S07]  /*1470*/  MOV R2, 0x1490 ;  /* 0x0000149000027802 */ /* 0x000fce0000000f00 */
[----:B------:R-:W-:Y:S05]  /*1480*/  CALL.REL.NOINC `($__internal_2_$__cuda_sm3x_div_rn_noftz_f32_slowpath) ;  /* 0x0000000800107944 */ /* 0x000fea0003c00000 */
.L_x_43:
[----:B------:R-:W-:Y:S05]  /*1490*/  BSYNC.RECONVERGENT B2 ;  /* 0x0000000000027941 */ /* 0x000fea0003800200 */
.L_x_42:
[----:B------:R-:W0:Y:S01]  /*14a0*/  LDC.64 R6, c[0x0][0x388] ;  /* 0x0000e200ff067b82 */ /* 0x000e220000000a00 */
[----:B------:R1:W-:Y:S01]  /*14b0*/  STG.E desc[UR12][R14.64], R11 ;  /* 0x0000000b0e007986 */ /* 0x0003e2000c10190c */
[----:B0-----:R-:W-:-:S05]  /*14c0*/  IMAD.WIDE R8, R8, 0x4, R6 ;  /* 0x0000000408087825 */ /* 0x001fca00078e0206 */
[----:B------:R1:W-:Y:S04]  /*14d0*/  STG.E desc[UR12][R8.64], R11 ;  /* 0x0000000b08007986 */ /* 0x0003e8000c10190c */
        /* <DEDUP_REMOVED lines=15> */
.L_x_45:
[----:B------:R-:W-:Y:S05]  /*15d0*/  BSYNC.RECONVERGENT B2 ;  /* 0x0000000000027941 */ /* 0x000fea0003800200 */
.L_x_44:
        /* <DEDUP_REMOVED lines=16> */
.L_x_47:
[----:B------:R-:W-:Y:S05]  /*16e0*/  BSYNC.RECONVERGENT B2 ;  /* 0x0000000000027941 */ /* 0x000fea0003800200 */
.L_x_46:
        /* <DEDUP_REMOVED lines=17> */
.L_x_49:
[----:B------:R-:W-:Y:S05]  /*1800*/  BSYNC.RECONVERGENT B2 ;  /* 0x0000000000027941 */ /* 0x000fea0003800200 */
.L_x_48:
[----:B------:R0:W-:Y:S01]  /*1810*/  STG.E desc[UR12][R14.64+0xc], R7 ;  /* 0x00000c070e007986 */ /* 0x0001e2000c10190c */
[----:B------:R-:W-:-:S03]  /*1820*/  IADD3 R5, PT, PT, R5, 0x4, RZ ;  /* 0x0000000405057810 */ /* 0x000fc60007ffe0ff */
[----:B------:R0:W-:Y:S04]  /*1830*/  STG.E desc[UR12][R8.64+0xc], R7 ;  /* 0x00000c0708007986 */ /* 0x0001e8000c10190c */
.L_x_41:
[----:B------:R-:W-:-:S13]  /*1840*/  ISETP.NE.AND P0, PT, RZ, UR4, PT ;  /* 0x00000004ff007c0c */ /* 0x000fda000bf05270 */
[----:B------:R-:W-:Y:S05]  /*1850*/  @!P0 EXIT ;  /* 0x000000000000894d */ /* 0x000fea0003800000 */
[----:B------:R-:W-:-:S09]  /*1860*/  UISETP.NE.AND UP0, UPT, UR4, 0x1, UPT ;  /* 0x000000010400788c */ /* 0x000fd2000bf05270 */
[----:B------:R-:W-:Y:S05]  /*1870*/  BRA.U !UP0, `(.L_x_50) ;  /* 0x0000000108a47547 */ /* 0x000fea000b800000 */
[----:B0-----:R-:W0:Y:S01]  /*1880*/  LDC.64 R14, c[0x0][0x380] ;  /* 0x0000e000ff0e7b82 */ /* 0x001e220000000a00 */
        /* <DEDUP_REMOVED lines=16> */
.L_x_52:
[----:B------:R-:W-:Y:S05]  /*1990*/  BSYNC.RECONVERGENT B2 ;  /* 0x0000000000027941 */ /* 0x000fea0003800200 */
.L_x_51:
        /* <DEDUP_REMOVED lines=19> */
.L_x_54:
[----:B------:R-:W-:Y:S05]  /*1ad0*/  BSYNC.RECONVERGENT B2 ;  /* 0x0000000000027941 */ /* 0x000fea0003800200 */
.L_x_53:
[----:B------:R1:W-:Y:S01]  /*1ae0*/  STG.E desc[UR12][R14.64+0x4], R7 ;  /* 0x000004070e007986 */ /* 0x0003e2000c10190c */
[----:B------:R-:W-:-:S03]  /*1af0*/  IADD3 R5, PT, PT, R5, 0x2, RZ ;  /* 0x0000000205057810 */ /* 0x000fc60007ffe0ff */
[----:B------:R1:W-:Y:S04]  /*1b00*/  STG.E desc[UR12][R8.64+0x4], R7 ;  /* 0x0000040708007986 */ /* 0x0003e8000c10190c */
.L_x_50:
[----:B------:R-:W2:Y:S02]  /*1b10*/  LDC R0, c[0x0][0x390] ;  /* 0x0000e400ff007b82 */ /* 0x000ea40000000800 */
[----:B--2---:R-:W-:-:S04]  /*1b20*/  LOP3.LUT R0, R0, 0x1, RZ, 0xc0, !PT ;  /* 0x0000000100007812 */ /* 0x004fc800078ec0ff */
[----:B------:R-:W-:-:S13]  /*1b30*/  ISETP.NE.U32.AND P0, PT, R0, 0x1, PT ;  /* 0x000000010000780c */ /* 0x000fda0003f05070 */
[----:B------:R-:W-:Y:S05]  /*1b40*/  @P0 EXIT ;  /* 0x000000000000094d */ /* 0x000fea0003800000 */
[----:B01----:R-:W0:Y:S01]  /*1b50*/  LDC.64 R8, c[0x0][0x380] ;  /* 0x0000e000ff087b82 */ /* 0x003e220000000a00 */
        /* <DEDUP_REMOVED lines=16> */
[----:B------:R-:W-:-:S07]  /*1c60*/  MOV R7, R11 ;  /* 0x0000000b00077202 */ /* 0x000fce0000000f00 */
.L_x_56:
[----:B------:R-:W-:Y:S05]  /*1c70*/  BSYNC.RECONVERGENT B2 ;  /* 0x0000000000027941 */ /* 0x000fea0003800200 */
.L_x_55:
[----:B------:R-:W0:Y:S01]  /*1c80*/  LDC.64 R2, c[0x0][0x388] ;  /* 0x0000e200ff027b82 */ /* 0x000e220000000a00 */
[----:B------:R-:W-:Y:S01]  /*1c90*/  STG.E desc[UR12][R8.64], R7 ;  /* 0x0000000708007986 */ /* 0x000fe2000c10190c */
[----:B0-----:R-:W-:-:S05]  /*1ca0*/  IMAD.WIDE R4, R4, 0x4, R2 ;  /* 0x0000000404047825 */ /* 0x001fca00078e0202 */
[----:B------:R-:W-:Y:S01]  /*1cb0*/  STG.E desc[UR12][R4.64], R7 ;  /* 0x0000000704007986 */ /* 0x000fe2000c10190c */
[----:B------:R-:W-:Y:S05]  /*1cc0*/  EXIT ;  /* 0x000000000000794d */ /* 0x000fea0003800000 */
        .weak           $__internal_2_$__cuda_sm3x_div_rn_noftz_f32_slowpath
        .type           $__internal_2_$__cuda_sm3x_div_rn_noftz_f32_slowpath,@function
        .size           $__internal_2_$__cuda_sm3x_div_rn_noftz_f32_slowpath,(.L_x_159 - $__internal_2_$__cuda_sm3x_div_rn_noftz_f32_slowpath)
$__internal_2_$__cuda_sm3x_div_rn_noftz_f32_slowpath:
[----:B------:R-:W-:Y:S01]  /*1cd0*/  SHF.R.U32.HI R6, RZ, 0x17, R3 ;  /* 0x00000017ff067819 */ /* 0x000fe20000011603 */
[----:B------:R-:W-:Y:S01]  /*1ce0*/  BSSY.RECONVERGENT B0, `(.L_x_57) ;  /* 0x0000063000007945 */ /* 0x000fe20003800200 */
[----:B------:R-:W-:Y:S02]  /*1cf0*/  SHF.R.U32.HI R10, RZ, 0x17, R0 ;  /* 0x00000017ff0a7819 */ /* 0x000fe40000011600 */
[----:B------:R-:W-:Y:S02]  /*1d00*/  LOP3.LUT R6, R6, 0xff, RZ, 0xc0, !PT ;  /* 0x000000ff06067812 */ /* 0x000fe400078ec0ff */
[----:B------:R-:W-:Y:S02]  /*1d10*/  LOP3.LUT R10, R10, 0xff, RZ, 0xc0, !PT ;  /* 0x000000ff0a0a7812 */ /* 0x000fe400078ec0ff */
[----:B------:R-:W-:Y:S02]  /*1d20*/  IADD3 R11, PT, PT, R6, -0x1, RZ ;  /* 0xffffffff060b7810 */ /* 0x000fe40007ffe0ff */
[----:B------:R-:W-:-:S02]  /*1d30*/  IADD3 R12, PT, PT, R10, -0x1, RZ ;  /* 0xffffffff0a0c7810 */ /* 0x000fc40007ffe0ff */
[----:B------:R-:W-:Y:S02]  /*1d40*/  ISETP.GT.U32.AND P0, PT, R11, 0xfd, PT ;  /* 0x000000fd0b00780c */ /* 0x000fe40003f04070 */
[----:B------:R-:W-:Y:S02]  /*1d50*/  MOV R13, R3 ;  /* 0x00000003000d7202 */ /* 0x000fe40000000f00 */
[----:B------:R-:W-:-:S13]  /*1d60*/  ISETP.GT.U32.OR P0, PT, R12, 0xfd, P0 ;  /* 0x000000fd0c00780c */ /* 0x000fda0000704470 */
[----:B------:R-:W-:Y:S01]  /*1d70*/  @!P0 MOV R7, RZ ;  /* 0x000000ff00078202 */ /* 0x000fe20000000f00 */
[----:B------:R-:W-:Y:S06]  /*1d80*/  @!P0 BRA `(.L_x_58) ;  /* 0x00000000005c8947 */ /* 0x000fec0003800000 */
[----:B------:R-:W-:Y:S02]  /*1d90*/  FSETP.GTU.FTZ.AND P0, PT, |R0|, +INF , PT ;  /* 0x7f8000000000780b */ /* 0x000fe40003f1c200 */
        /* <DEDUP_REMOVED lines=22> */
.L_x_58:
[----:B------:R-:W-:Y:S01]  /*1f00*/  LEA R20, R6, 0xc0800000, 0x17 ;  /* 0xc080000006147811 */ /* 0x000fe200078eb8ff */
[----:B------:R-:W-:Y:S03]  /*1f10*/  BSSY.RECONVERGENT B1, `(.L_x_63) ;  /* 0x0000036000017945 */ /* 0x000fe60003800200 */
[----:B------:R-:W-:Y:S02]  /*1f20*/  IADD3 R20, PT, PT, -R20, R13, RZ ;  /* 0x0000000d14147210 */ /* 0x000fe40007ffe1ff */
[----:B------:R-:W-:Y:S02]  /*1f30*/  IADD3 R13, PT, PT, R10, -0x7f, RZ ;  /* 0xffffff810a0d7810 */ /* 0x000fe40007ffe0ff */
[----:B------:R-:W0:Y:S01]  /*1f40*/  MUFU.RCP R12, R20 ;  /* 0x00000014000c7308 */ /* 0x000e220000001000 */
[----:B------:R-:W-:Y:S02]  /*1f50*/  FADD.FTZ R11, -R20, -RZ ;  /* 0x800000ff140b7221 */ /* 0x000fe40000010100 */
[----:B------:R-:W-:-:S02]  /*1f60*/  IMAD R0, R13, -0x800000, R0 ;  /* 0xff8000000d007824 */ /* 0x000fc400078e0200 */
[----:B0-----:R-:W-:-:S04]  /*1f70*/  FFMA R17, R12, R11, 1 ;  /* 0x3f8000000c117423 */ /* 0x001fc8000000000b */
[----:B------:R-:W-:-:S04]  /*1f80*/  FFMA R17, R12, R17, R12 ;  /* 0x000000110c117223 */ /* 0x000fc8000000000c */
[----:B------:R-:W-:-:S04]  /*1f90*/  FFMA R10, R0, R17, RZ ;  /* 0x00000011000a7223 */ /* 0x000fc800000000ff */
[----:B------:R-:W-:-:S04]  /*1fa0*/  FFMA R12, R11, R10, R0 ;  /* 0x0000000a0b0c7223 */ /* 0x000fc80000000000 */
[----:B------:R-:W-:Y:S01]  /*1fb0*/  FFMA R12, R17, R12, R10 ;  /* 0x0000000c110c7223 */ /* 0x000fe2000000000a */
[----:B------:R-:W-:-:S03]  /*1fc0*/  IADD3 R10, PT, PT, R13, 0x7f, -R6 ;  /* 0x0000007f0d0a7810 */ /* 0x000fc60007ffe806 */
[----:B------:R-:W-:Y:S01]  /*1fd0*/  FFMA R11, R11, R12, R0 ;  /* 0x0000000c0b0b7223 */ /* 0x000fe20000000000 */
[----:B------:R-:W-:-:S03]  /*1fe0*/  IADD3 R7, PT, PT, R10, R7, RZ ;  /* 0x000000070a077210 */ /* 0x000fc60007ffe0ff */
        /* <DEDUP_REMOVED lines=14> */
[CCC-:B------:R-:W-:Y:S01]  /*20d0*/  FFMA.RZ R7, R17.reuse, R11.reuse, R12.reuse ;  /* 0x0000000b11077223 */ /* 0x1c0fe2000000c00c */
[CCC-:B------:R-:W-:Y:S01]  /*20e0*/  FFMA.RP R10, R17.reuse, R11.reuse, R12.reuse ;  /* 0x0000000b110a7223 */ /* 0x1c0fe2000000800c */
[----:B------:R-:W-:Y:S01]  /*20f0*/  FFMA.RM R17, R17, R11, R12 ;  /* 0x0000000b11117223 */ /* 0x000fe2000000400c */
[C---:B------:R-:W-:Y:S02]  /*2100*/  IADD3 R11, PT, PT, R6.reuse, 0x20, RZ ;  /* 0x00000020060b7810 */ /* 0x040fe40007ffe0ff */
[----:B------:R-:W-:Y:S02]  /*2110*/  LOP3.LUT R7, R7, 0x7fffff, RZ, 0xc0, !PT ;  /* 0x007fffff07077812 */ /* 0x000fe400078ec0ff */
[C---:B------:R-:W-:Y:S02]  /*2120*/  ISETP.NE.AND P2, PT, R6.reuse, RZ, PT ;  /* 0x000000ff0600720c */ /* 0x040fe40003f45270 */
[----:B------:R-:W-:Y:S02]  /*2130*/  LOP3.LUT R12, R7, 0x800000, RZ, 0xfc, !PT ;  /* 0x00800000070c7812 */ /* 0x000fe400078efcff */
[----:B------:R-:W-:-:S02]  /*2140*/  ISETP.NE.AND P1, PT, R6, RZ, PT ;  /* 0x000000ff0600720c */ /* 0x000fc40003f25270 */
[----:B------:R-:W-:Y:S02]  /*2150*/  IADD3 R6, PT, PT, -R6, RZ, RZ ;  /* 0x000000ff06067210 */ /* 0x000fe40007ffe1ff */
[----:B------:R-:W-:Y:S02]  /*2160*/  SHF.L.U32 R11, R12, R11, RZ ;  /* 0x0000000b0c0b7219 */ /* 0x000fe400000006ff */
[----:B------:R-:W-:Y:S02]  /*2170*/  FSETP.NEU.FTZ.AND P0, PT, R10, R17, PT ;  /* 0x000000110a00720b */ /* 0x000fe40003f1d000 */
[----:B------:R-:W-:Y:S02]  /*2180*/  SEL R7, R6, RZ, P2 ;  /* 0x000000ff06077207 */ /* 0x000fe40001000000 */
[----:B------:R-:W-:Y:S02]  /*2190*/  ISETP.NE.AND P1, PT, R11, RZ, P1 ;  /* 0x000000ff0b00720c */ /* 0x000fe40000f25270 */
[----:B------:R-:W-:-:S02]  /*21a0*/  SHF.R.U32.HI R7, RZ, R7, R12 ;  /* 0x00000007ff077219 */ /* 0x000fc4000001160c */
[----:B------:R-:W-:Y:S02]  /*21b0*/  PLOP3.LUT P0, PT, P0, P1, PT, 0xf8, 0x8f ;  /* 0x00000000008f781c */ /* 0x000fe40000703f70 */
[----:B------:R-:W-:Y:S02]  /*21c0*/  SHF.R.U32.HI R6, RZ, 0x1, R7 ;  /* 0x00000001ff067819 */ /* 0x000fe40000011607 */
[----:B------:R-:W-:-:S04]  /*21d0*/  SEL R11, RZ, 0x1, !P0 ;  /* 0x00000001ff0b7807 */ /* 0x000fc80004000000 */
[----:B------:R-:W-:-:S04]  /*21e0*/  LOP3.LUT R10, R11, 0x1, R6, 0xf8, !PT ;  /* 0x000000010b0a7812 */ /* 0x000fc800078ef806 */
[----:B------:R-:W-:-:S04]  /*21f0*/  LOP3.LUT R7, R10, R7, RZ, 0xc0, !PT ;  /* 0x000000070a077212 */ /* 0x000fc800078ec0ff */
[----:B------:R-:W-:-:S04]  /*2200*/  IADD3 R7, PT, PT, R6, R7, RZ ;  /* 0x0000000706077210 */ /* 0x000fc80007ffe0ff */
[----:B------:R-:W-:Y:S01]  /*2210*/  LOP3.LUT R0, R7, R0, RZ, 0xfc, !PT ;  /* 0x0000000007007212 */ /* 0x000fe200078efcff */
[----:B------:R-:W-:Y:S06]  /*2220*/  BRA `(.L_x_66) ;  /* 0x0000000000107947 */ /* 0x000fec0003800000 */
.L_x_65:
[----:B------:R-:W-:-:S04]  /*2230*/  LOP3.LUT R0, R0, 0x80000000, RZ, 0xc0, !PT ;  /* 0x8000000000007812 */ /* 0x000fc800078ec0ff */
[----:B------:R-:W-:Y:S01]  /*2240*/  LOP3.LUT R0, R0, 0x7f800000, RZ, 0xfc, !PT ;  /* 0x7f80000000007812 */ /* 0x000fe200078efcff */
[----:B------:R-:W-:Y:S06]  /*2250*/  BRA `(.L_x_66) ;  /* 0x0000000000047947 */ /* 0x000fec0003800000 */
.L_x_64:
[----:B------:R-:W-:-:S07]  /*2260*/  LEA R0, R7, R0, 0x17 ;  /* 0x0000000007007211 */ /* 0x000fce00078eb8ff */
.L_x_66:
[----:B------:R-:W-:Y:S05]  /*2270*/  BSYNC.RECONVERGENT B1 ;  /* 0x0000000000017941 */ /* 0x000fea0003800200 */
.L_x_63:
[----:B------:R-:W-:Y:S05]  /*2280*/  BRA `(.L_x_67) ;  /* 0x0000000000207947 */ /* 0x000fea0003800000 */
.L_x_62:
[----:B------:R-:W-:-:S04]  /*2290*/  LOP3.LUT R0, R13, 0x80000000, R0, 0x48, !PT ;  /* 0x800000000d007812 */ /* 0x000fc800078e4800 */
[----:B------:R-:W-:Y:S01]  /*22a0*/  LOP3.LUT R0, R0, 0x7f800000, RZ, 0xfc, !PT ;  /* 0x7f80000000007812 */ /* 0x000fe200078efcff */
[----:B------:R-:W-:Y:S06]  /*22b0*/  BRA `(.L_x_67) ;  /* 0x0000000000147947 */ /* 0x000fec0003800000 */
.L_x_61:
[----:B------:R-:W-:Y:S01]  /*22c0*/  LOP3.LUT R0, R13, 0x80000000, R0, 0x48, !PT ;  /* 0x800000000d007812 */ /* 0x000fe200078e4800 */
[----:B------:R-:W-:Y:S06]  /*22d0*/  BRA `(.L_x_67) ;  /* 0x00000000000c7947 */ /* 0x000fec0003800000 */
.L_x_60:
[----:B------:R-:W0:Y:S01]  /*22e0*/  MUFU.RSQ R0, -QNAN ;  /* 0xffc0000000007908 */ /* 0x000e220000001400 */
[----:B------:R-:W-:Y:S05]  /*22f0*/  BRA `(.L_x_67) ;  /* 0x0000000000047947 */ /* 0x000fea0003800000 */
.L_x_59:
[----:B------:R-:W-:-:S07]  /*2300*/  FADD.FTZ R0, R0, R3 ;  /* 0x0000000300007221 */ /* 0x000fce0000010000 */
.L_x_67:
[----:B------:R-:W-:Y:S05]  /*2310*/  BSYNC.RECONVERGENT B0 ;  /* 0x0000000000007941 */ /* 0x000fea0003800200 */
.L_x_57:
[----:B------:R-:W-:Y:S01]  /*2320*/  HFMA2 R7, -RZ, RZ, 0, 0 ;  /* 0x00000000ff077431 */ /* 0x000fe200000001ff */
[----:B------:R-:W-:Y:S02]  /*2330*/  MOV R6, R2 ;  /* 0x0000000200067202 */ /* 0x000fe40000000f00 */
[----:B0-----:R-:W-:Y:S02]  /*2340*/  MOV R11, R0 ;  /* 0x00000000000b7202 */ /* 0x001fe40000000f00 */
[----:B------:R-:W-:Y:S05]  /*2350*/  RET.REL.NODEC R6 `(_Z13inflateMatrixPfS_i) ;  /* 0xffffffdc06287950 */ /* 0x000fea0003c3ffff */
.L_x_68:
        /* <DEDUP_REMOVED lines=10> */
.L_x_159:


//--------------------- .text._Z12expandMatrixPfS_i --------------------------
	.section	.text._Z12expandMatrixPfS_i,"ax",@progbits
	.align	128
        .global         _Z12expandMatrixPfS_i
        .type           _Z12expandMatrixPfS_i,@function
        .size           _Z12expandMatrixPfS_i,(.L_x_163 - _Z12expandMatrixPfS_i)
        .other          _Z12expandMatrixPfS_i,@"STO_CUDA_ENTRY STV_DEFAULT"
_Z12expandMatrixPfS_i:
.text._Z12expandMatrixPfS_i:
[----:B------:R-:W-:Y:S01]  /*0000*/  LDC R1, c[0x0][0x37c] ;  /* 0x0000df00ff017b82 */ /* 0x000fe20000000800 */
[----:B------:R-:W0:Y:S07]  /*0010*/  S2R R3, SR_TID.X ;  /* 0x0000000000037919 */ /* 0x000e2e0000002100 */
[----:B------:R-:W0:Y:S08]  /*0020*/  S2UR UR4, SR_CTAID.X ;  /* 0x00000000000479c3 */ /* 0x000e300000002500 */
[----:B------:R-:W0:Y:S08]  /*0030*/  LDC R0, c[0x0][0x360] ;  /* 0x0000d800ff007b82 */ /* 0x000e300000000800 */
[----:B------:R-:W1:Y:S01]  /*0040*/  LDC R5, c[0x0][0x390] ;  /* 0x0000e400ff057b82 */ /* 0x000e620000000800 */
[----:B0-----:R-:W-:Y:S01]  /*0050*/  IMAD R0, R0, UR4, R3 ;  /* 0x0000000400007c24 */ /* 0x001fe2000f8e0203 */
[----:B-1----:R-:W-:-:S04]  /*0060*/  ISETP.GE.AND P0, PT, R5, 0x1, PT ;  /* 0x000000010500780c */ /* 0x002fc80003f06270 */
[----:B------:R-:W-:-:S13]  /*0070*/  ISETP.GE.OR P0, PT, R0, R5, !P0 ;  /* 0x000000050000720c */ /* 0x000fda0004706670 */
[----:B------:R-:W-:Y:S05]  /*0080*/  @P0 EXIT ;  /* 0x000000000000094d */ /* 0x000fea0003800000 */
[----:B------:R-:W0:Y:S01]  /*0090*/  LDCU.128 UR8, c[0x0][0x380] ;  /* 0x00007000ff0877ac */ /* 0x000e220008000c00 */
[C---:B------:R-:W-:Y:S01]  /*00a0*/  LOP3.LUT R2, R5.reuse, 0x7ffffff8, RZ, 0xc0, !PT ;  /* 0x7ffffff805027812 */ /* 0x040fe200078ec0ff */
[----:B------:R-:W-:Y:S01]  /*00b0*/  IMAD R0, R0, R5, RZ ;  /* 0x0000000500007224 */ /* 0x000fe200078e02ff */
[C---:B------:R-:W-:Y:S01]  /*00c0*/  LOP3.LUT R20, R5.reuse, 0x7, RZ, 0xc0, !PT ;  /* 0x0000000705147812 */ /* 0x040fe200078ec0ff */
[----:B------:R-:W1:Y:S01]  /*00d0*/  LDCU.64 UR12, c[0x0][0x358] ;  /* 0x00006b00ff0c77ac */ /* 0x000e620008000a00 */
[----:B------:R-:W-:Y:S01]  /*00e0*/  LOP3.LUT R3, R5, 0x3, RZ, 0xc0, !PT ;  /* 0x0000000305037812 */ /* 0x000fe200078ec0ff */
[----:B------:R-:W-:Y:S01]  /*00f0*/  HFMA2 R5, -RZ, RZ, 0, 0 ;  /* 0x00000000ff057431 */ /* 0x000fe200000001ff */
[----:B------:R-:W-:Y:S01]  /*0100*/  IADD3 R4, PT, PT, -R2, RZ, RZ ;  /* 0x000000ff02047210 */ /* 0x000fe20007ffe1ff */
[----:B0-----:R-:W-:Y:S02]  /*0110*/  UIADD3 UR6, UP0, UPT, UR8, 0x10, URZ ;  /* 0x0000001008067890 */ /* 0x001fe4000ff1e0ff */
[----:B------:R-:W-:-:S02]  /*0120*/  UIADD3 UR4, UP1, UPT, UR10, 0x10, URZ ;  /* 0x000000100a047890 */ /* 0x000fc4000ff3e0ff */
[----:B------:R-:W-:Y:S02]  /*0130*/  UIADD3.X UR7, UPT, UPT, URZ, UR9, URZ, UP0, !UPT ;  /* 0x00000009ff077290 */ /* 0x000fe400087fe4ff */
[----:B------:R-:W-:Y:S01]  /*0140*/  IMAD.U32 R12, RZ, RZ, UR6 ;  /* 0x00000006ff0c7e24 */ /* 0x000fe2000f8e00ff */
[----:B------:R-:W-:-:S03]  /*0150*/  UIADD3.X UR5, UPT, UPT, URZ, UR11, URZ, UP1, !UPT ;  /* 0x0000000bff057290 */ /* 0x000fc60008ffe4ff */
[----:B-1----:R-:W-:-:S09]  /*0160*/  MOV R13, UR7 ;  /* 0x00000007000d7c02 */ /* 0x002fd20008000f00 */
.L_x_74:
[----:B0-----:R-:W0:Y:S01]  /*0170*/  LDC R22, c[0x0][0x390] ;  /* 0x0000e400ff167b82 */ /* 0x001e220000000800 */
[----:B------:R-:W-:Y:S02]  /*0180*/  IADD3 R17, PT, PT, R0, R5, RZ ;  /* 0x0000000500117210 */ /* 0x000fe40007ffe0ff */
[----:B------:R-:W-:-:S05]  /*0190*/  MOV R7, RZ ;  /* 0x000000ff00077202 */ /* 0x000fca0000000f00 */
[----:B-1-3--:R-:W1:Y:S01]  /*01a0*/  LDC.64 R14, c[0x0][0x380] ;  /* 0x0000e000ff0e7b82 */ /* 0x00ae620000000a00 */
[----:B0-----:R-:W-:Y:S01]  /*01b0*/  ISETP.GE.U32.AND P1, PT, R22, 0x8, PT ;  /* 0x000000081600780c */ /* 0x001fe20003f26070 */
[C---:B------:R-:W-:Y:S02]  /*01c0*/  IMAD R6, R5.reuse, R22, RZ ;  /* 0x0000001605067224 */ /* 0x040fe400078e02ff */
[----:B------:R-:W-:-:S05]  /*01d0*/  VIADD R5, R5, 0x1 ;  /* 0x0000000105057836 */ /* 0x000fca0000000000 */
[----:B------:R-:W-:Y:S01]  /*01e0*/  ISETP.NE.AND P0, PT, R5, R22, PT ;  /* 0x000000160500720c */ /* 0x000fe20003f05270 */
[----:B-1----:R-:W-:-:S04]  /*01f0*/  IMAD.WIDE R16, R17, 0x4, R14 ;  /* 0x0000000411107825 */ /* 0x002fc800078e020e */
[----:B--2---:R-:W-:Y:S08]  /*0200*/  @!P1 BRA `(.L_x_69) ;  /* 0x0000000000f89947 */ /* 0x004ff00003800000 */
[----:B------:R-:W-:Y:S01]  /*0210*/  IMAD.WIDE.U32 R8, R6, 0x4, R12 ;  /* 0x0000000406087825 */ /* 0x000fe200078e000c */
[----:B------:R-:W-:-:S03]  /*0220*/  MOV R7, R0 ;  /* 0x0000000000077202 */ /* 0x000fc60000000f00 */
[----:B------:R-:W-:-:S07]  /*0230*/  IMAD.MOV.U32 R21, RZ, RZ, R4 ;  /* 0x000000ffff157224 */ /* 0x000fce00078e0004 */
.L_x_70:
[----:B--2---:R-:W-:Y:S01]  /*0240*/  IMAD.WIDE R10, R7, 0x4, R12 ;  /* 0x00000004070a7825 */ /* 0x004fe200078e020c */
[----:B------:R-:W2:Y:S04]  /*0250*/  LDG.E R23, desc[UR12][R16.64] ;  /* 0x0000000c10177981 */ /* 0x000ea8000c1e1900 */
[----:B------:R-:W2:Y:S04]  /*0260*/  LDG.E R24, desc[UR12][R8.64+-0x10] ;  /* 0xfffff00c08187981 */ /* 0x000ea8000c1e1900 */
[----:B------:R-:W2:Y:S01]  /*0270*/  LDG.E R26, desc[UR12][R10.64+-0x10] ;  /* 0xfffff00c0a1a7981 */ /* 0x000ea2000c1e1900 */
[----:B------:R-:W-:-:S02]  /*0280*/  MOV R18, UR4 ;  /* 0x0000000400127c02 */ /* 0x000fc40008000f00 */
[----:B------:R-:W-:-:S03]  /*0290*/  MOV R19, UR5 ;  /* 0x0000000500137c02 */ /* 0x000fc60008000f00 */
[----:B------:R-:W-:-:S04]  /*02a0*/  IMAD.WIDE R18, R7, 0x4, R18 ;  /* 0x0000000407127825 */ /* 0x000fc800078e0212 */
[----:B--2---:R-:W-:-:S05]  /*02b0*/  FFMA R23, R23, R24, R26 ;  /* 0x0000001817177223 */ /* 0x004fca000000001a */
[----:B------:R-:W-:Y:S04]  /*02c0*/  STG.E desc[UR12][R10.64+-0x10], R23 ;  /* 0xfffff0170a007986 */ /* 0x000fe8000c10190c */
[----:B------:R0:W-:Y:S04]  /*02d0*/  STG.E desc[UR12][R18.64+-0x10], R23 ;  /* 0xfffff01712007986 */ /* 0x0001e8000c10190c */
[----:B------:R-:W2:Y:S04]  /*02e0*/  LDG.E R24, desc[UR12][R16.64] ;  /* 0x0000000c10187981 */ /* 0x000ea8000c1e1900 */
[----:B------:R-:W2:Y:S04]  /*02f0*/  LDG.E R25, desc[UR12][R8.64+-0xc] ;  /* 0xfffff40c08197981 */ /* 0x000ea8000c1e1900 */
[----:B------:R-:W2:Y:S02]  /*0300*/  LDG.E R27, desc[UR12][R10.64+-0xc] ;  /* 0xfffff40c0a1b7981 */ /* 0x000ea4000c1e1900 */
        /* <DEDUP_REMOVED lines=9> */
[----:B0-----:R-:W3:Y:S04]  /*03a0*/  LDG.E R23, desc[UR12][R16.64] ;  /* 0x0000000c10177981 */ /* 0x001ee8000c1e1900 */
[----:B------:R-:W3:Y:S04]  /*03b0*/  LDG.E R24, desc[UR12][R8.64+-0x4] ;  /* 0xfffffc0c08187981 */ /* 0x000ee8000c1e1900 */
[----:B------:R-:W3:Y:S02]  /*03c0*/  LDG.E R26, desc[UR12][R10.64+-0x4] ;  /* 0xfffffc0c0a1a7981 */ /* 0x000ee4000c1e1900 */
[----:B---3--:R-:W-:-:S05]  /*03d0*/  FFMA R23, R23, R24, R26 ;  /* 0x0000001817177223 */ /* 0x008fca000000001a */
[----:B------:R-:W-:Y:S04]  /*03e0*/  STG.E desc[UR12][R10.64+-0x4], R23 ;  /* 0xfffffc170a007986 */ /* 0x000fe8000c10190c */
[----:B------:R0:W-:Y:S04]  /*03f0*/  STG.E desc[UR12][R18.64+-0x4], R23 ;  /* 0xfffffc1712007986 */ /* 0x0001e8000c10190c */
[----:B------:R-:W3:Y:S04]  /*0400*/  LDG.E R24, desc[UR12][R16.64] ;  /* 0x0000000c10187981 */ /* 0x000ee8000c1e1900 */
[----:B-1----:R-:W3:Y:S04]  /*0410*/  LDG.E R25, desc[UR12][R8.64] ;  /* 0x0000000c08197981 */ /* 0x002ee8000c1e1900 */
[----:B------:R-:W3:Y:S02]  /*0420*/  LDG.E R29, desc[UR12][R10.64] ;  /* 0x0000000c0a1d7981 */ /* 0x000ee4000c1e1900 */
[----:B---3--:R-:W-:-:S05]  /*0430*/  FFMA R25, R24, R25, R29 ;  /* 0x0000001918197223 */ /* 0x008fca000000001d */
[----:B------:R-:W-:Y:S04]  /*0440*/  STG.E desc[UR12][R10.64], R25 ;  /* 0x000000190a007986 */ /* 0x000fe8000c10190c */
[----:B------:R1:W-:Y:S04]  /*0450*/  STG.E desc[UR12][R18.64], R25 ;  /* 0x0000001912007986 */ /* 0x0003e8000c10190c */
[----:B------:R-:W3:Y:S04]  /*0460*/  LDG.E R24, desc[UR12][R16.64] ;  /* 0x0000000c10187981 */ /* 0x000ee8000c1e1900 */
[----:B--2---:R-:W3:Y:S04]  /*0470*/  LDG.E R27, desc[UR12][R8.64+0x4] ;  /* 0x0000040c081b7981 */ /* 0x004ee8000c1e1900 */
[----:B------:R-:W3:Y:S02]  /*0480*/  LDG.E R29, desc[UR12][R10.64+0x4] ;  /* 0x0000040c0a1d7981 */ /* 0x000ee4000c1e1900 */
[----:B---3--:R-:W-:-:S05]  /*0490*/  FFMA R27, R24, R27, R29 ;  /* 0x0000001b181b7223 */ /* 0x008fca000000001d */
[----:B------:R2:W-:Y:S04]  /*04a0*/  STG.E desc[UR12][R10.64+0x4], R27 ;  /* 0x0000041b0a007986 */ /* 0x0005e8000c10190c */
[----:B------:R2:W-:Y:S04]  /*04b0*/  STG.E desc[UR12][R18.64+0x4], R27 ;  /* 0x0000041b12007986 */ /* 0x0005e8000c10190c */
[----:B0-----:R-:W3:Y:S04]  /*04c0*/  LDG.E R23, desc[UR12][R16.64] ;  /* 0x0000000c10177981 */ /* 0x001ee8000c1e1900 */
[----:B------:R-:W3:Y:S04]  /*04d0*/  LDG.E R24, desc[UR12][R8.64+0x8] ;  /* 0x0000080c08187981 */ /* 0x000ee8000c1e1900 */
[----:B------:R-:W3:Y:S01]  /*04e0*/  LDG.E R26, desc[UR12][R10.64+0x8] ;  /* 0x0000080c0a1a7981 */ /* 0x000ee2000c1e1900 */
[----:B------:R-:W-:-:S02]  /*04f0*/  VIADD R21, R21, 0x8 ;  /* 0x0000000815157836 */ /* 0x000fc40000000000 */
[----:B---3--:R-:W-:-:S05]  /*0500*/  FFMA R23, R23, R24, R26 ;  /* 0x0000001817177223 */ /* 0x008fca000000001a */
[----:B------:R2:W-:Y:S04]  /*0510*/  STG.E desc[UR12][R10.64+0x8], R23 ;  /* 0x000008170a007986 */ /* 0x0005e8000c10190c */
[----:B------:R2:W-:Y:S04]  /*0520*/  STG.E desc[UR12][R18.64+0x8], R23 ;  /* 0x0000081712007986 */ /* 0x0005e8000c10190c */
[----:B------:R-:W3:Y:S04]  /*0530*/  LDG.E R24, desc[UR12][R16.64] ;  /* 0x0000000c10187981 */ /* 0x000ee8000c1e1900 */
[----:B-1----:R0:W3:Y:S04]  /*0540*/  LDG.E R25, desc[UR12][R8.64+0xc] ;  /* 0x00000c0c08197981 */ /* 0x0020e8000c1e1900 */
[----:B------:R-:W3:Y:S01]  /*0550*/  LDG.E R29, desc[UR12][R10.64+0xc] ;  /* 0x00000c0c0a1d7981 */ /* 0x000ee2000c1e1900 */
[----:B------:R-:W-:-:S02]  /*0560*/  ISETP.NE.AND P1, PT, R21, RZ, PT ;  /* 0x000000ff1500720c */ /* 0x000fc40003f25270 */
[----:B------:R-:W-:Y:S02]  /*0570*/  IADD3 R7, PT, PT, R7, 0x8, RZ ;  /* 0x0000000807077810 */ /* 0x000fe40007ffe0ff */
[----:B0-----:R-:W-:-:S04]  /*0580*/  IADD3 R8, P2, PT, R8, 0x20, RZ ;  /* 0x0000002008087810 */ /* 0x001fc80007f5e0ff */
[----:B------:R-:W-:Y:S01]  /*0590*/  IADD3.X R9, PT, PT, RZ, R9, RZ, P2, !PT ;  /* 0x00000009ff097210 */ /* 0x000fe200017fe4ff */
[----:B---3--:R-:W-:-:S05]  /*05a0*/  FFMA R25, R24, R25, R29 ;  /* 0x0000001918197223 */ /* 0x008fca000000001d */
[----:B------:R2:W-:Y:S04]  /*05b0*/  STG.E desc[UR12][R10.64+0xc], R25 ;  /* 0x00000c190a007986 */ /* 0x0005e8000c10190c */
[----:B------:R2:W-:Y:S01]  /*05c0*/  STG.E desc[UR12][R18.64+0xc], R25 ;  /* 0x00000c1912007986 */ /* 0x0005e2000c10190c */
[----:B------:R-:W-:Y:S05]  /*05d0*/  @P1 BRA `(.L_x_70) ;  /* 0xfffffffc00181947 */ /* 0x000fea000383ffff */
[----:B------:R-:W-:-:S07]  /*05e0*/  IMAD.MOV.U32 R7, RZ, RZ, R2 ;  /* 0x000000ffff077224 */ /* 0x000fce00078e0002 */
.L_x_69:
[----:B------:R-:W-:-:S13]  /*05f0*/  ISETP.NE.AND P1, PT, R20, RZ, PT ;  /* 0x000000ff1400720c */ /* 0x000fda0003f25270 */
[----:B------:R-:W-:Y:S05]  /*0600*/  @!P1 BRA `(.L_x_71) ;  /* 0x0000000400449947 */ /* 0x000fea0003800000 */
[----:B------:R-:W-:Y:S02]  /*0610*/  IADD3 R8, PT, PT, R20, -0x1, RZ ;  /* 0xffffffff14087810 */ /* 0x000fe40007ffe0ff */
[----:B------:R-:W-:Y:S02]  /*0620*/  ISETP.NE.AND P1, PT, R3, RZ, PT ;  /* 0x000000ff0300720c */ /* 0x000fe40003f25270 */
[----:B------:R-:W-:-:S13]  /*0630*/  ISETP.GE.U32.AND P2, PT, R8, 0x3, PT ;  /* 0x000000030800780c */ /* 0x000fda0003f46070 */
[----:B------:R-:W-:Y:S05]  /*0640*/  @!P2 BRA `(.L_x_72) ;  /* 0x000000000090a947 */ /* 0x000fea0003800000 */
[-C--:B--2---:R-:W-:Y:S01]  /*0650*/  IADD3 R25, PT, PT, R6, R7.reuse, RZ ;  /* 0x0000000706197210 */ /* 0x084fe20007ffe0ff */
[----:B------:R-:W2:Y:S01]  /*0660*/  LDG.E R26, desc[UR12][R16.64] ;  /* 0x0000000c101a7981 */ /* 0x000ea2000c1e1900 */
[----:B------:R-:W-:Y:S01]  /*0670*/  IADD3 R21, PT, PT, R0, R7, RZ ;  /* 0x0000000700157210 */ /* 0x000fe20007ffe0ff */
[----:B------:R-:W0:Y:S02]  /*0680*/  LDC.64 R8, c[0x0][0x380] ;  /* 0x0000e000ff087b82 */ /* 0x000e240000000a00 */
[----:B------:R-:W-:-:S04]  /*0690*/  IMAD.WIDE.U32 R24, R25, 0x4, R14 ;  /* 0x0000000419187825 */ /* 0x000fc800078e000e */
[----:B------:R-:W-:Y:S02]  /*06a0*/  IMAD.WIDE R18, R21, 0x4, R14 ;  /* 0x0000000415127825 */ /* 0x000fe400078e020e */
[----:B------:R-:W2:Y:S01]  /*06b0*/  LDG.E R25, desc[UR12][R24.64] ;  /* 0x0000000c18197981 */ /* 0x000ea2000c1e1900 */
[----:B------:R-:W1:Y:S03]  /*06c0*/  LDC.64 R10, c[0x0][0x388] ;  /* 0x0000e200ff0a7b82 */ /* 0x000e660000000a00 */
[----:B------:R-:W2:Y:S01]  /*06d0*/  LDG.E R27, desc[UR12][R18.64] ;  /* 0x0000000c121b7981 */ /* 0x000ea2000c1e1900 */
[----:B------:R-:W-:-:S04]  /*06e0*/  IADD3 R23, P2, PT, R6, R7, RZ ;  /* 0x0000000706177210 */ /* 0x000fc80007f5e0ff */
[----:B0-----:R-:W-:Y:S01]  /*06f0*/  LEA R8, P3, R23, R8, 0x2 ;  /* 0x0000000817087211 */ /* 0x001fe200078610ff */
[----:B-1----:R-:W-:-:S04]  /*0700*/  IMAD.WIDE R10, R21, 0x4, R10 ;  /* 0x00000004150a7825 */ /* 0x002fc800078e020a */
[----:B--2---:R-:W-:Y:S01]  /*0710*/  FFMA R27, R26, R25, R27 ;  /* 0x000000191a1b7223 */ /* 0x004fe2000000001b */
[----:B------:R-:W-:-:S05]  /*0720*/  IMAD.X R26, RZ, RZ, RZ, P2 ;  /* 0x000000ffff1a7224 */ /* 0x000fca00010e06ff */
[----:B------:R-:W-:Y:S01]  /*0730*/  LEA.HI.X R9, R23, R9, R26, 0x2, P3 ;  /* 0x0000000917097211 */ /* 0x000fe200018f141a */
[----:B------:R-:W-:Y:S04]  /*0740*/  STG.E desc[UR12][R18.64], R27 ;  /* 0x0000001b12007986 */ /* 0x000fe8000c10190c */
[----:B------:R0:W-:Y:S04]  /*0750*/  STG.E desc[UR12][R10.64], R27 ;  /* 0x0000001b0a007986 */ /* 0x0001e8000c10190c */
[----:B------:R-:W2:Y:S04]  /*0760*/  LDG.E R21, desc[UR12][R16.64] ;  /* 0x0000000c10157981 */ /* 0x000ea8000c1e1900 */
[----:B------:R-:W2:Y:S04]  /*0770*/  LDG.E R26, desc[UR12][R18.64+0x4] ;  /* 0x0000040c121a7981 */ /* 0x000ea8000c1e1900 */
[----:B------:R-:W2:Y:S02]  /*0780*/  LDG.E R24, desc[UR12][R8.64+0x4] ;  /* 0x0000040c08187981 */ /* 0x000ea4000c1e1900 */
[----:B--2---:R-:W-:-:S05]  /*0790*/  FFMA R21, R21, R24, R26 ;  /* 0x0000001815157223 */ /* 0x004fca000000001a */
[----:B------:R1:W-:Y:S04]  /*07a0*/  STG.E desc[UR12][R18.64+0x4], R21 ;  /* 0x0000041512007986 */ /* 0x0003e8000c10190c */
        /* <DEDUP_REMOVED lines=9> */
[----:B0-----:R-:W2:Y:S01]  /*0840*/  LDG.E R27, desc[UR12][R18.64+0xc] ;  /* 0x00000c0c121b7981 */ /* 0x001ea2000c1e1900 */
[----:B------:R-:W-:Y:S01]  /*0850*/  IADD3 R7, PT, PT, R7, 0x4, RZ ;  /* 0x0000000407077810 */ /* 0x000fe20007ffe0ff */
[----:B--2---:R-:W-:-:S05]  /*0860*/  FFMA R25, R24, R25, R27 ;  /* 0x0000001918197223 */ /* 0x004fca000000001b */
[----:B------:R1:W-:Y:S04]  /*0870*/  STG.E desc[UR12][R18.64+0xc], R25 ;  /* 0x00000c1912007986 */ /* 0x0003e8000c10190c */
[----:B------:R1:W-:Y:S02]  /*0880*/  STG.E desc[UR12][R10.64+0xc], R25 ;  /* 0x00000c190a007986 */ /* 0x0003e4000c10190c */
.L_x_72:
[----:B------:R-:W-:Y:S05]  /*0890*/  @!P1 BRA `(.L_x_71) ;  /* 0x0000000000a09947 */ /* 0x000fea0003800000 */
[----:B------:R-:W-:Y:S02]  /*08a0*/  ISETP.NE.AND P2, PT, R3, 0x1, PT ;  /* 0x000000010300780c */ /* 0x000fe40003f45270 */
[----:B------:R-:W-:-:S11]  /*08b0*/  LOP3.LUT P1, RZ, R22, 0x1, RZ, 0xc0, !PT ;  /* 0x0000000116ff7812 */ /* 0x000fd6000782c0ff */
[----:B------:R-:W-:Y:S05]  /*08c0*/  @!P2 BRA `(.L_x_73) ;  /* 0x000000000060a947 */ /* 0x000fea0003800000 */
[-C--:B-12---:R-:W-:Y:S01]  /*08d0*/  IADD3 R23, PT, PT, R6, R7.reuse, RZ ;  /* 0x0000000706177210 */ /* 0x086fe20007ffe0ff */
        /* <DEDUP_REMOVED lines=8> */
[----:B------:R-:W-:-:S05]  /*0960*/  IADD3 R26, P2, PT, R6, R7, RZ ;  /* 0x00000007061a7210 */ /* 0x000fca0007f5e0ff */
[----:B------:R-:W-:Y:S01]  /*0970*/  IMAD.X R27, RZ, RZ, RZ, P2 ;  /* 0x000000ffff1b7224 */ /* 0x000fe200010e06ff */
[----:B0-----:R-:W-:-:S04]  /*0980*/  LEA R10, P3, R26, R10, 0x2 ;  /* 0x0000000a1a0a7211 */ /* 0x001fc800078610ff */
[----:B------:R-:W-:Y:S01]  /*0990*/  LEA.HI.X R11, R26, R11, R27, 0x2, P3 ;  /* 0x0000000b1a0b7211 */ /* 0x000fe200018f141b */
[----:B-1----:R-:W-:-:S04]  /*09a0*/  IMAD.WIDE R18, R21, 0x4, R18 ;  /* 0x0000000415127825 */ /* 0x002fc800078e0212 */
[----:B--2---:R-:W-:-:S05]  /*09b0*/  FFMA R25, R24, R23, R25 ;  /* 0x0000001718197223 */ /* 0x004fca0000000019 */
[----:B------:R0:W-:Y:S04]  /*09c0*/  STG.E desc[UR12][R8.64], R25 ;  /* 0x0000001908007986 */ /* 0x0001e8000c10190c */
[----:B------:R0:W-:Y:S04]  /*09d0*/  STG.E desc[UR12][R18.64], R25 ;  /* 0x0000001912007986 */ /* 0x0001e8000c10190c */
[----:B------:R-:W2:Y:S04]  /*09e0*/  LDG.E R10, desc[UR12][R10.64+0x4] ;  /* 0x0000040c0a0a7981 */ /* 0x000ea8000c1e1900 */
[----:B------:R-:W2:Y:S04]  /*09f0*/  LDG.E R21, desc[UR12][R16.64] ;  /* 0x0000000c10157981 */ /* 0x000ea8000c1e1900 */
[----:B------:R-:W2:Y:S01]  /*0a00*/  LDG.E R22, desc[UR12][R8.64+0x4] ;  /* 0x0000040c08167981 */ /* 0x000ea2000c1e1900 */
[----:B------:R-:W-:Y:S01]  /*0a10*/  IADD3 R7, PT, PT, R7, 0x2, RZ ;  /* 0x0000000207077810 */ /* 0x000fe20007ffe0ff */
[----:B--2---:R-:W-:-:S05]  /*0a20*/  FFMA R21, R21, R10, R22 ;  /* 0x0000000a15157223 */ /* 0x004fca0000000016 */
[----:B------:R0:W-:Y:S04]  /*0a30*/  STG.E desc[UR12][R8.64+0x4], R21 ;  /* 0x0000041508007986 */ /* 0x0001e8000c10190c */
[----:B------:R0:W-:Y:S02]  /*0a40*/  STG.E desc[UR12][R18.64+0x4], R21 ;  /* 0x0000041512007986 */ /* 0x0001e4000c10190c */
.L_x_73:
[----:B------:R-:W-:Y:S05]  /*0a50*/  @!P1 BRA `(.L_x_71) ;  /* 0x0000000000309947 */ /* 0x000fea0003800000 */
[-C--:B0-----:R-:W-:Y:S01]  /*0a60*/  IADD3 R9, PT, PT, R6, R7.reuse, RZ ;  /* 0x0000000706097210 */ /* 0x081fe20007ffe0ff */
[----:B------:R-:W3:Y:S01]  /*0a70*/  LDG.E R16, desc[UR12][R16.64] ;  /* 0x0000000c10107981 */ /* 0x000ee2000c1e1900 */
[----:B-12---:R-:W-:-:S03]  /*0a80*/  IADD3 R11, PT, PT, R0, R7, RZ ;  /* 0x00000007000b7210 */ /* 0x006fc60007ffe0ff */
[--C-:B------:R-:W-:Y:S02]  /*0a90*/  IMAD.WIDE.U32 R6, R9, 0x4, R14.reuse ;  /* 0x0000000409067825 */ /* 0x100fe400078e000e */
[----:B------:R-:W0:Y:S02]  /*0aa0*/  LDC.64 R8, c[0x0][0x388] ;  /* 0x0000e200ff087b82 */ /* 0x000e240000000a00 */
[C---:B------:R-:W-:Y:S02]  /*0ab0*/  IMAD.WIDE R14, R11.reuse, 0x4, R14 ;  /* 0x000000040b0e7825 */ /* 0x040fe400078e020e */
[----:B------:R-:W3:Y:S04]  /*0ac0*/  LDG.E R7, desc[UR12][R6.64] ;  /* 0x0000000c06077981 */ /* 0x000ee8000c1e1900 */
[----:B------:R-:W3:Y:S01]  /*0ad0*/  LDG.E R19, desc[UR12][R14.64] ;  /* 0x0000000c0e137981 */ /* 0x000ee2000c1e1900 */
[----:B0-----:R-:W-:-:S04]  /*0ae0*/  IMAD.WIDE R8, R11, 0x4, R8 ;  /* 0x000000040b087825 */ /* 0x001fc800078e0208 */
[----:B---3--:R-:W-:-:S05]  /*0af0*/  FFMA R19, R16, R7, R19 ;  /* 0x0000000710137223 */ /* 0x008fca0000000013 */
[----:B------:R3:W-:Y:S04]  /*0b00*/  STG.E desc[UR12][R14.64], R19 ;  /* 0x000000130e007986 */ /* 0x0007e8000c10190c */
[----:B------:R3:W-:Y:S02]  /*0b10*/  STG.E desc[UR12][R8.64], R19 ;  /* 0x0000001308007986 */ /* 0x0007e4000c10190c */
.L_x_71:
[----:B------:R-:W-:Y:S05]  /*0b20*/  @P0 BRA `(.L_x_74) ;  /* 0xfffffff400900947 */ /* 0x000fea000383ffff */
[----:B------:R-:W-:Y:S05]  /*0b30*/  EXIT ;  /* 0x000000000000794d */ /* 0x000fea0003800000 */
.L_x_75:
        /* <DEDUP_REMOVED lines=12> */
.L_x_163:


//--------------------- .text._Z15normalizeMatrixPfi --------------------------
	.section	.text._Z15normalizeMatrixPfi,"ax",@progbits
	.align	128
        .global         _Z15normalizeMatrixPfi
        .type           _Z15normalizeMatrixPfi,@function
        .size           _Z15normalizeMatrixPfi,(.L_x_160 - _Z15normalizeMatrixPfi)
        .other          _Z15normalizeMatrixPfi,@"STO_CUDA_ENTRY STV_DEFAULT"
_Z15normalizeMatrixPfi:
.text._Z15normalizeMatrixPfi:
[----:B------:R-:W-:Y:S01]  /*0000*/  LDC R1, c[0x0][0x37c] ;  /* 0x0000df00ff017b82 */ /* 0x000fe20000000800 */
[----:B------:R-:W0:Y:S07]  /*0010*/  S2R R3, SR_TID.X ;  /* 0x0000000000037919 */ /* 0x000e2e0000002100 */
[----:B------:R-:W0:Y:S01]  /*0020*/  S2UR UR4, SR_CTAID.X ;  /* 0x00000000000479c3 */ /* 0x000e220000002500 */
[----:B------:R-:W1:Y:S07]  /*0030*/  LDCU UR5, c[0x0][0x388] ;  /* 0x00007100ff0577ac */ /* 0x000e6e0008000800 */
[----:B------:R-:W0:Y:S01]  /*0040*/  LDC R8, c[0x0][0x360] ;  /* 0x0000d800ff087b82 */ /* 0x000e220000000800 */
[----:B-1----:R-:W-:Y:S01]  /*0050*/  MOV R9, UR5 ;  /* 0x0000000500097c02 */ /* 0x002fe20008000f00 */
[----:B0-----:R-:W-:-:S05]  /*0060*/  IMAD R8, R8, UR4, R3 ;  /* 0x0000000408087c24 */ /* 0x001fca000f8e0203 */
        /* <DEDUP_REMOVED lines=17> */
.L_x_78:
        /* <DEDUP_REMOVED lines=54> */
.L_x_77:
        /* <DEDUP_REMOVED lines=32> */
.L_x_79:
        /* <DEDUP_REMOVED lines=20> */
.L_x_80:
[----:B------:R-:W-:Y:S05]  /*0820*/  @!P1 BRA `(.L_x_76) ;  /* 0x0000000000289947 */ /* 0x000fea0003800000 */
[----:B------:R-:W1:Y:S01]  /*0830*/  LDC.64 R4, c[0x0][0x380] ;  /* 0x0000e000ff047b82 */ /* 0x000e620000000a00 */
[----:B------:R-:W-:Y:S01]  /*0840*/  IMAD R0, R3, R9, R8 ;  /* 0x0000000903007224 */ /* 0x000fe200078e0208 */
[----:B------:R-:W-:-:S07]  /*0850*/  IADD3 R6, PT, PT, -R2, RZ, RZ ;  /* 0x000000ff02067210 */ /* 0x000fce0007ffe1ff */
.L_x_81:
[----:B-1----:R-:W-:-:S06]  /*0860*/  IMAD.WIDE R2, R0, 0x4, R4 ;  /* 0x0000000400027825 */ /* 0x002fcc00078e0204 */
[----:B0-----:R-:W2:Y:S01]  /*0870*/  LDG.E R2, desc[UR6][R2.64] ;  /* 0x0000000602027981 */ /* 0x001ea2000c1e1900 */
[----:B------:R-:W-:Y:S02]  /*0880*/  IADD3 R6, PT, PT, R6, 0x1, RZ ;  /* 0x0000000106067810 */ /* 0x000fe40007ffe0ff */
[----:B------:R-:W-:Y:S02]  /*0890*/  IADD3 R0, PT, PT, R0, R9, RZ ;  /* 0x0000000900007210 */ /* 0x000fe40007ffe0ff */
[----:B------:R-:W-:Y:S01]  /*08a0*/  ISETP.NE.AND P0, PT, R6, RZ, PT ;  /* 0x000000ff0600720c */ /* 0x000fe20003f05270 */
[----:B--2---:R-:W-:-:S12]  /*08b0*/  FADD R7, R2, R7 ;  /* 0x0000000702077221 */ /* 0x004fd80000000000 */
[----:B------:R-:W-:Y:S05]  /*08c0*/  @P0 BRA `(.L_x_81) ;  /* 0xfffffffc00e40947 */ /* 0x000fea000383ffff */
.L_x_76:
[----:B------:R-:W-:-:S13]  /*08d0*/  ISETP.GE.AND P0, PT, R9, 0x1, PT ;  /* 0x000000010900780c */ /* 0x000fda0003f06270 */
[----:B0-----:R-:W-:Y:S05]  /*08e0*/  @!P0 EXIT ;  /* 0x000000000000894d */ /* 0x001fea0003800000 */
[C---:B------:R-:W-:Y:S01]  /*08f0*/  IADD3 R0, PT, PT, R9.reuse, -0x1, RZ ;  /* 0xffffffff09007810 */ /* 0x040fe20007ffe0ff */
[----:B------:R-:W-:Y:S01]  /*0900*/  HFMA2 R5, -RZ, RZ, 0, 0 ;  /* 0x00000000ff057431 */ /* 0x000fe200000001ff */
[----:B------:R-:W-:Y:S02]  /*0910*/  LOP3.LUT R6, R9, 0xf, RZ, 0xc0, !PT ;  /* 0x0000000f09067812 */ /* 0x000fe400078ec0ff */
[----:B------:R-:W-:-:S13]  /*0920*/  ISETP.GE.U32.AND P0, PT, R0, 0xf, PT ;  /* 0x0000000f0000780c */ /* 0x000fda0003f06070 */
[----:B------:R-:W-:Y:S05]  /*0930*/  @!P0 BRA `(.L_x_82) ;  /* 0x0000001000248947 */ /* 0x000fea0003800000 */
[----:B------:R-:W0:Y:S01]  /*0940*/  LDC R4, c[0x0][0x388] ;  /* 0x0000e200ff047b82 */ /* 0x000e220000000800 */
[----:B------:R-:W-:Y:S02]  /*0950*/  LOP3.LUT R5, R9, 0x7ffffff0, RZ, 0xc0, !PT ;  /* 0x7ffffff009057812 */ /* 0x000fe400078ec0ff */
[----:B------:R-:W-:Y:S02]  /*0960*/  MOV R3, R8 ;  /* 0x0000000800037202 */ /* 0x000fe40000000f00 */
[----:B------:R-:W-:-:S03]  /*0970*/  IADD3 R2, PT, PT, -R5, RZ, RZ ;  /* 0x000000ff05027210 */ /* 0x000fc60007ffe1ff */
[----:B------:R-:W1:Y:S04]  /*0980*/  LDC.64 R12, c[0x0][0x380] ;  /* 0x0000e000ff0c7b82 */ /* 0x000e680000000a00 */
.L_x_115:
[----:B-1----:R-:W-:-:S05]  /*0990*/  IMAD.WIDE R16, R3, 0x4, R12 ;  /* 0x0000000403107825 */ /* 0x002fca00078e020c */
[----:B--2---:R-:W2:Y:S01]  /*09a0*/  LDG.E R23, desc[UR6][R16.64] ;  /* 0x0000000610177981 */ /* 0x004ea2000c1e1900 */
[----:B------:R-:W1:Y:S01]  /*09b0*/  MUFU.RCP R0, R7 ;  /* 0x0000000700007308 */ /* 0x000e620000001000 */
[----:B------:R-:W-:Y:S01]  /*09c0*/  IADD3 R2, PT, PT, R2, 0x10, RZ ;  /* 0x0000001002027810 */ /* 0x000fe20007ffe0ff */
[----:B------:R-:W-:Y:S03]  /*09d0*/  BSSY.RECONVERGENT B2, `(.L_x_83) ;  /* 0x000000c000027945 */ /* 0x000fe60003800200 */
[----:B------:R-:W-:Y:S01]  /*09e0*/  ISETP.NE.AND P2, PT, R2, RZ, PT ;  /* 0x000000ff0200720c */ /* 0x000fe20003f45270 */
[----:B-1----:R-:W-:-:S04]  /*09f0*/  FFMA R9, R0, -R7, 1 ;  /* 0x3f80000000097423 */ /* 0x002fc80000000807 */
[----:B------:R-:W-:Y:S01]  /*0a00*/  FFMA R0, R0, R9, R0 ;  /* 0x0000000900007223 */ /* 0x000fe20000000000 */
[----:B--2---:R-:W1:Y:S03]  /*0a10*/  FCHK P0, R23, R7 ;  /* 0x0000000717007302 */ /* 0x004e660000000000 */
[----:B------:R-:W-:-:S04]  /*0a20*/  FFMA R10, R23, R0, RZ ;  /* 0x00000000170a7223 */ /* 0x000fc800000000ff */
[----:B------:R-:W-:-:S04]  /*0a30*/  FFMA R9, R10, -R7, R23 ;  /* 0x800000070a097223 */ /* 0x000fc80000000017 */
[----:B------:R-:W-:Y:S01]  /*0a40*/  FFMA R9, R0, R9, R10 ;  /* 0x0000000900097223 */ /* 0x000fe2000000000a */
[----:B-1----:R-:W-:Y:S06]  /*0a50*/  @!P0 BRA `(.L_x_84) ;  /* 0x00000000000c8947 */ /* 0x002fec0003800000 */
[----:B------:R-:W-:-:S07]  /*0a60*/  MOV R10, 0xa80 ;  /* 0x00000a80000a7802 */ /* 0x000fce0000000f00 */
[----:B0-----:R-:W-:Y:S05]  /*0a70*/  CALL.REL.NOINC `($__internal_3_$__cuda_sm3x_div_rn_noftz_f32_slowpath) ;  /* 0x0000001c00a47944 */ /* 0x001fea0003c00000 */
[----:B------:R-:W-:-:S07]  /*0a80*/  MOV R9, R0 ;  /* 0x0000000000097202 */ /* 0x000fce0000000f00 */
.L_x_84:
[----:B------:R-:W-:Y:S05]  /*0a90*/  BSYNC.RECONVERGENT B2 ;  /* 0x0000000000027941 */ /* 0x000fea0003800200 */
.L_x_83:
[----:B0-----:R-:W-:Y:S01]  /*0aa0*/  IMAD.WIDE.U32 R14, R4, 0x4, R16 ;  /* 0x00000004040e7825 */ /* 0x001fe200078e0010 */
[----:B------:R0:W-:Y:S04]  /*0ab0*/  STG.E desc[UR6][R16.64], R9 ;  /* 0x0000000910007986 */ /* 0x0001e8000c101906 */
[----:B------:R-:W2:Y:S01]  /*0ac0*/  LDG.E R23, desc[UR6][R14.64] ;  /* 0x000000060e177981 */ /* 0x000ea2000c1e1900 */
[----:B------:R-:W1:Y:S01]  /*0ad0*/  MUFU.RCP R0, R7 ;  /* 0x0000000700007308 */ /* 0x000e620000001000 */
[----:B------:R-:W-:Y:S01]  /*0ae0*/  BSSY.RECONVERGENT B2, `(.L_x_85) ;  /* 0x000000b000027945 */ /* 0x000fe20003800200 */
[----:B-1----:R-:W-:-:S04]  /*0af0*/  FFMA R11, R0, -R7, 1 ;  /* 0x3f800000000b7423 */ /* 0x002fc80000000807 */
[----:B------:R-:W-:Y:S02]  /*0b00*/  FFMA R0, R0, R11, R0 ;  /* 0x0000000b00007223 */ /* 0x000fe40000000000 */
[----:B--2---:R-:W1:Y:S02]  /*0b10*/  FCHK P0, R23, R7 ;  /* 0x0000000717007302 */ /* 0x004e640000000000 */
[----:B------:R-:W-:-:S04]  /*0b20*/  FFMA R10, R0, R23, RZ ;  /* 0x00000017000a7223 */ /* 0x000fc800000000ff */
[----:B------:R-:W-:-:S04]  /*0b30*/  FFMA R11, R10, -R7, R23 ;  /* 0x800000070a0b7223 */ /* 0x000fc80000000017 */
[----:B------:R-:W-:Y:S01]  /*0b40*/  FFMA R11, R0, R11, R10 ;  /* 0x0000000b000b7223 */ /* 0x000fe2000000000a */
[----:B01----:R-:W-:Y:S06]  /*0b50*/  @!P0 BRA `(.L_x_86) ;  /* 0x00000000000c8947 */ /* 0x003fec0003800000 */
[----:B------:R-:W-:-:S07]  /*0b60*/  MOV R10, 0xb80 ;  /* 0x00000b80000a7802 */ /* 0x000fce0000000f00 */
[----:B------:R-:W-:Y:S05]  /*0b70*/  CALL.REL.NOINC `($__internal_3_$__cuda_sm3x_div_rn_noftz_f32_slowpath) ;  /* 0x0000001c00647944 */ /* 0x000fea0003c00000 */
[----:B------:R-:W-:-:S07]  /*0b80*/  MOV R11, R0 ;  /* 0x00000000000b7202 */ /* 0x000fce0000000f00 */
.L_x_86:
[----:B------:R-:W-:Y:S05]  /*0b90*/  BSYNC.RECONVERGENT B2 ;  /* 0x0000000000027941 */ /* 0x000fea0003800200 */
.L_x_85:
[----:B------:R-:W-:Y:S01]  /*0ba0*/  IMAD.WIDE.U32 R16, R4, 0x4, R14 ;  /* 0x0000000404107825 */ /* 0x000fe200078e000e */
        /* <DEDUP_REMOVED lines=14> */
.L_x_88:
[----:B------:R-:W-:Y:S05]  /*0c90*/  BSYNC.RECONVERGENT B2 ;  /* 0x0000000000027941 */ /* 0x000fea0003800200 */
.L_x_87:
        /* <DEDUP_REMOVED lines=15> */
.L_x_90:
[----:B------:R-:W-:Y:S05]  /*0d90*/  BSYNC.RECONVERGENT B2 ;  /* 0x0000000000027941 */ /* 0x000fea0003800200 */
.L_x_89:
        /* <DEDUP_REMOVED lines=15> */
.L_x_92:
[----:B------:R-:W-:Y:S05]  /*0e90*/  BSYNC.RECONVERGENT B2 ;  /* 0x0000000000027941 */ /* 0x000fea0003800200 */
.L_x_91:
        /* <DEDUP_REMOVED lines=15> */
.L_x_94:
[----:B------:R-:W-:Y:S05]  /*0f90*/  BSYNC.RECONVERGENT B2 ;  /* 0x0000000000027941 */ /* 0x000fea0003800200 */
.L_x_93:
        /* <DEDUP_REMOVED lines=15> */
.L_x_96:
[----:B------:R-:W-:Y:S05]  /*1090*/  BSYNC.RECONVERGENT B2 ;  /* 0x0000000000027941 */ /* 0x000fea0003800200 */
.L_x_95:
        /* <DEDUP_REMOVED lines=15> */
.L_x_98:
[----:B------:R-:W-:Y:S05]  /*1190*/  BSYNC.RECONVERGENT B2 ;  /* 0x0000000000027941 */ /* 0x000fea0003800200 */
.L_x_97:
        /* <DEDUP_REMOVED lines=15> */
.L_x_100:
[----:B------:R-:W-:Y:S05]  /*1290*/  BSYNC.RECONVERGENT B2 ;  /* 0x0000000000027941 */ /* 0x000fea0003800200 */
.L_x_99:
        /* <DEDUP_REMOVED lines=15> */
.L_x_102:
[----:B------:R-:W-:Y:S05]  /*1390*/  BSYNC.RECONVERGENT B2 ;  /* 0x0000000000027941 */ /* 0x000fea0003800200 */
.L_x_101:
        /* <DEDUP_REMOVED lines=15> */
.L_x_104:
[----:B------:R-:W-:Y:S05]  /*1490*/  BSYNC.RECONVERGENT B2 ;  /* 0x0000000000027941 */ /* 0x000fea0003800200 */
.L_x_103:
        /* <DEDUP_REMOVED lines=15> */
.L_x_106:
[----:B------:R-:W-:Y:S05]  /*1590*/  BSYNC.RECONVERGENT B2 ;  /* 0x0000000000027941 */ /* 0x000fea0003800200 */
.L_x_105:
        /* <DEDUP_REMOVED lines=15> */
.L_x_108:
[----:B------:R-:W-:Y:S05]  /*1690*/  BSYNC.RECONVERGENT B2 ;  /* 0x0000000000027941 */ /* 0x000fea0003800200 */
.L_x_107:
        /* <DEDUP_REMOVED lines=15> */
.L_x_110:
[----:B------:R-:W-:Y:S05]  /*1790*/  BSYNC.RECONVERGENT B2 ;  /* 0x0000000000027941 */ /* 0x000fea0003800200 */
.L_x_109:
        /* <DEDUP_REMOVED lines=15> */
.L_x_112:
[----:B------:R-:W-:Y:S05]  /*1890*/  BSYNC.RECONVERGENT B2 ;  /* 0x0000000000027941 */ /* 0x000fea0003800200 */
.L_x_111:
        /* <DEDUP_REMOVED lines=14> */
.L_x_114:
[----:B------:R-:W-:Y:S05]  /*1980*/  BSYNC.RECONVERGENT B2 ;  /* 0x0000000000027941 */ /* 0x000fea0003800200 */
.L_x_113:
[----:B------:R2:W-:Y:S01]  /*1990*/  STG.E desc[UR6][R14.64], R0 ;  /* 0x000000000e007986 */ /* 0x0005e2000c101906 */
[----:B------:R-:W-:-:S04]  /*19a0*/  MOV R9, R4 ;  /* 0x0000000400097202 */ /* 0x000fc80000000f00 */
[----:B------:R-:W-:Y:S01]  /*19b0*/  LEA R3, R9, R3, 0x4 ;  /* 0x0000000309037211 */ /* 0x000fe200078e20ff */
[----:B------:R-:W-:Y:S06]  /*19c0*/  @P2 BRA `(.L_x_115) ;  /* 0xffffffec00f02947 */ /* 0x000fec000383ffff */
.L_x_82:
[----:B------:R-:W-:-:S13]  /*19d0*/  ISETP.NE.AND P0, PT, R6, RZ, PT ;  /* 0x000000ff0600720c */ /* 0x000fda0003f05270 */
[----:B------:R-:W-:Y:S05]  /*19e0*/  @!P0 EXIT ;  /* 0x000000000000894d */ /* 0x000fea0003800000 */
[----:B------:R-:W-:Y:S02]  /*19f0*/  ISETP.GE.U32.AND P0, PT, R6, 0x8, PT ;  /* 0x000000080600780c */ /* 0x000fe40003f06070 */
[----:B------:R-:W-:-:S11]  /*1a00*/  LOP3.LUT R2, R9, 0x7, RZ, 0xc0, !PT ;  /* 0x0000000709027812 */ /* 0x000fd600078ec0ff */
[----:B------:R-:W-:Y:S05]  /*1a10*/  @!P0 BRA `(.L_x_116) ;  /* 0x0000000800248947 */ /* 0x000fea0003800000 */
[----:B--2---:R-:W0:Y:S01]  /*1a20*/  LDC.64 R14, c[0x0][0x380] ;  /* 0x0000e000ff0e7b82 */ /* 0x004e220000000a00 */
[----:B------:R-:W-:-:S04]  /*1a30*/  IMAD R9, R5, R9, R8 ;  /* 0x0000000905097224 */ /* 0x000fc800078e0208 */
[----:B0-----:R-:W-:-:S05]  /*1a40*/  IMAD.WIDE R14, R9, 0x4, R14 ;  /* 0x00000004090e7825 */ /* 0x001fca00078e020e */
[----:B------:R-:W2:Y:S01]  /*1a50*/  LDG.E R23, desc[UR6][R14.64] ;  /* 0x000000060e177981 */ /* 0x000ea2000c1e1900 */
[----:B------:R-:W0:Y:S01]  /*1a60*/  MUFU.RCP R0, R7 ;  /* 0x0000000700007308 */ /* 0x000e220000001000 */
[----:B------:R-:W-:Y:S01]  /*1a70*/  BSSY.RECONVERGENT B2, `(.L_x_117) ;  /* 0x000000b000027945 */ /* 0x000fe20003800200 */
[----:B0-----:R-:W-:-:S04]  /*1a80*/  FFMA R3, R0, -R7, 1 ;  /* 0x3f80000000037423 */ /* 0x001fc80000000807 */
[----:B------:R-:W-:Y:S02]  /*1a90*/  FFMA R0, R0, R3, R0 ;  /* 0x0000000300007223 */ /* 0x000fe40000000000 */
[----:B--2---:R-:W0:Y:S02]  /*1aa0*/  FCHK P0, R23, R7 ;  /* 0x0000000717007302 */ /* 0x004e240000000000 */
[----:B------:R-:W-:-:S04]  /*1ab0*/  FFMA R3, R0, R23, RZ ;  /* 0x0000001700037223 */ /* 0x000fc800000000ff */
[----:B------:R-:W-:-:S04]  /*1ac0*/  FFMA R4, R3, -R7, R23 ;  /* 0x8000000703047223 */ /* 0x000fc80000000017 */
[----:B------:R-:W-:Y:S01]  /*1ad0*/  FFMA R3, R0, R4, R3 ;  /* 0x0000000400037223 */ /* 0x000fe20000000003 */
[----:B0-----:R-:W-:Y:S06]  /*1ae0*/  @!P0 BRA `(.L_x_118) ;  /* 0x00000000000c8947 */ /* 0x001fec0003800000 */
[----:B------:R-:W-:-:S07]  /*1af0*/  MOV R10, 0x1b10 ;  /* 0x00001b10000a7802 */ /* 0x000fce0000000f00 */
[----:B------:R-:W-:Y:S05]  /*1b00*/  CALL.REL.NOINC `($__internal_3_$__cuda_sm3x_div_rn_noftz_f32_slowpath) ;  /* 0x0000000c00807944 */ /* 0x000fea0003c00000 */
[----:B------:R-:W-:-:S07]  /*1b10*/  MOV R3, R0 ;  /* 0x0000000000037202 */ /* 0x000fce0000000f00 */
.L_x_118:
[----:B------:R-:W-:Y:S05]  /*1b20*/  BSYNC.RECONVERGENT B2 ;  /* 0x0000000000027941 */ /* 0x000fea0003800200 */
.L_x_117:
[----:B------:R-:W0:Y:S01]  /*1b30*/  LDC R13, c[0x0][0x388] ;  /* 0x0000e200ff0d7b82 */ /* 0x000e220000000800 */
[----:B------:R1:W-:Y:S01]  /*1b40*/  STG.E desc[UR6][R14.64], R3 ;  /* 0x000000030e007986 */ /* 0x0003e2000c101906 */
[----:B0-----:R-:W-:-:S05]  /*1b50*/  IMAD.WIDE.U32 R12, R13, 0x4, R14 ;  /* 0x000000040d0c7825 */ /* 0x001fca00078e000e */
        /* <DEDUP_REMOVED lines=9> */
[----:B01----:R-:W-:Y:S06]  /*1bf0*/  @!P0 BRA `(.L_x_120) ;  /* 0x00000000000c8947 */ /* 0x003fec0003800000 */
[----:B------:R-:W-:-:S07]  /*1c00*/  MOV R10, 0x1c20 ;  /* 0x00001c20000a7802 */ /* 0x000fce0000000f00 */
[----:B------:R-:W-:Y:S05]  /*1c10*/  CALL.REL.NOINC `($__internal_3_$__cuda_sm3x_div_rn_noftz_f32_slowpath) ;  /* 0x0000000c003c7944 */ /* 0x000fea0003c00000 */
[----:B------:R-:W-:-:S07]  /*1c20*/  MOV R9, R0 ;  /* 0x0000000000097202 */ /* 0x000fce0000000f00 */
.L_x_120:
[----:B------:R-:W-:Y:S05]  /*1c30*/  BSYNC.RECONVERGENT B2 ;  /* 0x0000000000027941 */ /* 0x000fea0003800200 */
.L_x_119:
        /* <DEDUP_REMOVED lines=16> */
.L_x_122:
[----:B------:R-:W-:Y:S05]  /*1d40*/  BSYNC.RECONVERGENT B2 ;  /* 0x0000000000027941 */ /* 0x000fea0003800200 */
.L_x_121:
        /* <DEDUP_REMOVED lines=16> */
.L_x_124:
[----:B------:R-:W-:Y:S05]  /*1e50*/  BSYNC.RECONVERGENT B2 ;  /* 0x0000000000027941 */ /* 0x000fea0003800200 */
.L_x_123:
        /* <DEDUP_REMOVED lines=16> */
.L_x_126:
[----:B------:R-:W-:Y:S05]  /*1f60*/  BSYNC.RECONVERGENT B2 ;  /* 0x0000000000027941 */ /* 0x000fea0003800200 */
.L_x_125:
        /* <DEDUP_REMOVED lines=16> */
.L_x_128:
[----:B------:R-:W-:Y:S05]  /*2070*/  BSYNC.RECONVERGENT B2 ;  /* 0x0000000000027941 */ /* 0x000fea0003800200 */
.L_x_127:
        /* <DEDUP_REMOVED lines=16> */
.L_x_130:
[----:B------:R-:W-:Y:S05]  /*2180*/  BSYNC.RECONVERGENT B2 ;  /* 0x0000000000027941 */ /* 0x000fea0003800200 */
.L_x_129:
        /* <DEDUP_REMOVED lines=15> */
.L_x_132:
[----:B------:R-:W-:Y:S05]  /*2280*/  BSYNC.RECONVERGENT B2 ;  /* 0x0000000000027941 */ /* 0x000fea0003800200 */
.L_x_131:
[----:B------:R0:W-:Y:S01]  /*2290*/  STG.E desc[UR6][R12.64], R0 ;  /* 0x000000000c007986 */ /* 0x0001e2000c101906 */
[----:B------:R-:W-:-:S07]  /*22a0*/  IADD3 R5, PT, PT, R5, 0x8, RZ ;  /* 0x0000000805057810 */ /* 0x000fce0007ffe0ff */
.L_x_116:
[----:B------:R-:W-:-:S13]  /*22b0*/  ISETP.NE.AND P0, PT, R2, RZ, PT ;  /* 0x000000ff0200720c */ /* 0x000fda0003f05270 */
[----:B------:R-:W-:Y:S05]  /*22c0*/  @!P0 EXIT ;  /* 0x000000000000894d */ /* 0x000fea0003800000 */
[----:B------:R-:W1:Y:S01]  /*22d0*/  LDCU UR4, c[0x0][0x388] ;  /* 0x00007100ff0477ac */ /* 0x000e620008000800 */
[----:B------:R-:W-:Y:S01]  /*22e0*/  ISETP.GE.U32.AND P0, PT, R2, 0x4, PT ;  /* 0x000000040200780c */ /* 0x000fe20003f06070 */
[----:B-1----:R-:W-:-:S12]  /*22f0*/  ULOP3.LUT UR5, UR4, 0x3, URZ, 0xc0, !UPT ;  /* 0x0000000304057892 */ /* 0x002fd8000f8ec0ff */
[----:B------:R-:W-:Y:S05]  /*2300*/  @!P0 BRA `(.L_x_133) ;  /* 0x0000000400148947 */ /* 0x000fea0003800000 */
[----:B------:R-:W1:Y:S01]  /*2310*/  LDC.64 R2, c[0x0][0x380] ;  /* 0x0000e000ff027b82 */ /* 0x000e620000000a00 */
[----:B------:R-:W-:-:S04]  /*2320*/  IMAD R9, R5, UR4, R8 ;  /* 0x0000000405097c24 */ /* 0x000fc8000f8e0208 */
[----:B-1----:R-:W-:-:S05]  /*2330*/  IMAD.WIDE R2, R9, 0x4, R2 ;  /* 0x0000000409027825 */ /* 0x002fca00078e0202 */
[----:B------:R-:W3:Y:S01]  /*2340*/  LDG.E R23, desc[UR6][R2.64] ;  /* 0x0000000602177981 */ /* 0x000ee2000c1e1900 */
[----:B0-2---:R-:W0:Y:S01]  /*2350*/  MUFU.RCP R0, R7 ;  /* 0x0000000700007308 */ /* 0x005e220000001000 */
[----:B------:R-:W-:Y:S01]  /*2360*/  BSSY.RECONVERGENT B2, `(.L_x_134) ;  /* 0x000000b000027945 */ /* 0x000fe20003800200 */
[----:B0-----:R-:W-:-:S04]  /*2370*/  FFMA R9, R0, -R7, 1 ;  /* 0x3f80000000097423 */ /* 0x001fc80000000807 */
[----:B------:R-:W-:Y:S02]  /*2380*/  FFMA R0, R0, R9, R0 ;  /* 0x0000000900007223 */ /* 0x000fe40000000000 */
[----:B---3--:R-:W0:Y:S02]  /*2390*/  FCHK P0, R23, R7 ;  /* 0x0000000717007302 */ /* 0x008e240000000000 */
[----:B------:R-:W-:-:S04]  /*23a0*/  FFMA R4, R0, R23, RZ ;  /* 0x0000001700047223 */ /* 0x000fc800000000ff */
[----:B------:R-:W-:-:S04]  /*23b0*/  FFMA R9, R4, -R7, R23 ;  /* 0x8000000704097223 */ /* 0x000fc80000000017 */
[----:B------:R-:W-:Y:S01]  /*23c0*/  FFMA R9, R0, R9, R4 ;  /* 0x0000000900097223 */ /* 0x000fe20000000004 */
[----:B0-----:R-:W-:Y:S06]  /*23d0*/  @!P0 BRA `(.L_x_135) ;  /* 0x00000000000c8947 */ /* 0x001fec0003800000 */
[----:B------:R-:W-:-:S07]  /*23e0*/  MOV R10, 0x2400 ;  /* 0x00002400000a7802 */ /* 0x000fce0000000f00 */
[----:B------:R-:W-:Y:S05]  /*23f0*/  CALL.REL.NOINC `($__internal_3_$__cuda_sm3x_div_rn_noftz_f32_slowpath) ;  /* 0x0000000400447944 */ /* 0x000fea0003c00000 */
[----:B------:R-:W-:-:S07]  /*2400*/  MOV R9, R0 ;  /* 0x0000000000097202 */ /* 0x000fce0000000f00 */
.L_x_135:
[----:B------:R-:W-:Y:S05]  /*2410*/  BSYNC.RECONVERGENT B2 ;  /* 0x0000000000027941 */ /* 0x000fea0003800200 */
.L_x_134:
        /* <DEDUP_REMOVED lines=16> */
.L_x_137:
[----:B------:R-:W-:Y:S05]  /*2520*/  BSYNC.RECONVERGENT B2 ;  /* 0x0000000000027941 */ /* 0x000fea0003800200 */
.L_x_136:
        /* <DEDUP_REMOVED lines=16> */
.L_x_139:
[----:B------:R-:W-:Y:S05]  /*2630*/  BSYNC.RECONVERGENT B2 ;  /* 0x0000000000027941 */ /* 0x000fea0003800200 */
.L_x_138:
        /* <DEDUP_REMOVED lines=15> */
.L_x_141:
[----:B------:R-:W-:Y:S05]  /*2730*/  BSYNC.RECONVERGENT B2 ;  /* 0x0000000000027941 */ /* 0x000fea0003800200 */
.L_x_140:
[----:B------:R1:W-:Y:S01]  /*2740*/  STG.E desc[UR6][R12.64], R0 ;  /* 0x000000000c007986 */ /* 0x0003e2000c101906 */
[----:B------:R-:W-:-:S07]  /*2750*/  IADD3 R5, PT, PT, R5, 0x4, RZ ;  /* 0x0000000405057810 */ /* 0x000fce0007ffe0ff */
.L_x_133:
[----:B------:R-:W-:-:S13]  /*2760*/  ISETP.NE.AND P0, PT, RZ, UR5, PT ;  /* 0x00000005ff007c0c */ /* 0x000fda000bf05270 */
[----:B------:R-:W-:Y:S05]  /*2770*/  @!P0 EXIT ;  /* 0x000000000000894d */ /* 0x000fea0003800000 */
[----:B------:R-:W3:Y:S01]  /*2780*/  LDC.64 R2, c[0x0][0x380] ;  /* 0x0000e000ff027b82 */ /* 0x000ee20000000a00 */
[----:B------:R-:W4:Y:S01]  /*2790*/  LDCU UR8, c[0x0][0x388] ;  /* 0x00007100ff0877ac */ /* 0x000f220008000800 */
[----:B------:R-:W0:Y:S01]  /*27a0*/  LDCU UR9, c[0x0][0x388] ;  /* 0x00007100ff0977ac */ /* 0x000e220008000800 */
[----:B------:R-:W-:Y:S01]  /*27b0*/  UIADD3 UR4, UPT, UPT, -UR5, URZ, URZ ;  /* 0x000000ff05047290 */ /* 0x000fe2000fffe1ff */
[----:B----4-:R-:W-:-:S11]  /*27c0*/  IMAD R5, R5, UR8, R8 ;  /* 0x0000000805057c24 */ /* 0x010fd6000f8e0208 */
.L_x_144:
[----:B01-34-:R-:W-:-:S05]  /*27d0*/  IMAD.WIDE R12, R5, 0x4, R2 ;  /* 0x00000004050c7825 */ /* 0x01bfca00078e0202 */
[----:B------:R-:W3:Y:S01]  /*27e0*/  LDG.E R23, desc[UR6][R12.64] ;  /* 0x000000060c177981 */ /* 0x000ee2000c1e1900 */
[----:B--2---:R-:W0:Y:S01]  /*27f0*/  MUFU.RCP R0, R7 ;  /* 0x0000000700007308 */ /* 0x004e220000001000 */
[----:B------:R-:W-:Y:S01]  /*2800*/  UIADD3 UR4, UPT, UPT, UR4, 0x1, URZ ;  /* 0x0000000104047890 */ /* 0x000fe2000fffe0ff */
[----:B------:R-:W-:Y:S03]  /*2810*/  BSSY.RECONVERGENT B2, `(.L_x_142) ;  /* 0x000000b000027945 */ /* 0x000fe60003800200 */
[----:B------:R-:W-:Y:S01]  /*2820*/  UISETP.NE.AND UP0, UPT, UR4, URZ, UPT ;  /* 0x000000ff0400728c */ /* 0x000fe2000bf05270 */
[----:B0-----:R-:W-:-:S04]  /*2830*/  FFMA R9, R0, -R7, 1 ;  /* 0x3f80000000097423 */ /* 0x001fc80000000807 */
[----:B------:R-:W-:Y:S01]  /*2840*/  FFMA R0, R0, R9, R0 ;  /* 0x0000000900007223 */ /* 0x000fe20000000000 */
[----:B---3--:R-:W0:Y:S03]  /*2850*/  FCHK P0, R23, R7 ;  /* 0x0000000717007302 */ /* 0x008e260000000000 */
[----:B------:R-:W-:-:S04]  /*2860*/  FFMA R4, R0, R23, RZ ;  /* 0x0000001700047223 */ /* 0x000fc800000000ff */
[----:B------:R-:W-:-:S04]  /*2870*/  FFMA R9, R4, -R7, R23 ;  /* 0x8000000704097223 */ /* 0x000fc80000000017 */
[----:B------:R-:W-:Y:S01]  /*2880*/  FFMA R0, R0, R9, R4 ;  /* 0x0000000900007223 */ /* 0x000fe20000000004 */
[----:B0-----:R-:W-:Y:S06]  /*2890*/  @!P0 BRA `(.L_x_143) ;  /* 0x0000000000088947 */ /* 0x001fec0003800000 */
[----:B------:R-:W-:-:S07]  /*28a0*/  MOV R10, 0x28c0 ;  /* 0x000028c0000a7802 */ /* 0x000fce0000000f00 */
[----:B------:R-:W-:Y:S05]  /*28b0*/  CALL.REL.NOINC `($__internal_3_$__cuda_sm3x_div_rn_noftz_f32_slowpath) ;  /* 0x0000000000147944 */ /* 0x000fea0003c00000 */
.L_x_143:
[----:B------:R-:W-:Y:S05]  /*28c0*/  BSYNC.RECONVERGENT B2 ;  /* 0x0000000000027941 */ /* 0x000fea0003800200 */
.L_x_142:
[----:B------:R4:W-:Y:S01]  /*28d0*/  STG.E desc[UR6][R12.64], R0 ;  /* 0x000000000c007986 */ /* 0x0009e2000c101906 */
[----:B------:R-:W-:Y:S01]  /*28e0*/  IADD3 R5, PT, PT, R5, UR9, RZ ;  /* 0x0000000905057c10 */ /* 0x000fe2000fffe0ff */
[----:B------:R-:W-:Y:S06]  /*28f0*/  BRA.U UP0, `(.L_x_144) ;  /* 0xfffffffd00b47547 */ /* 0x000fec000b83ffff */
[----:B------:R-:W-:Y:S05]  /*2900*/  EXIT ;  /* 0x000000000000794d */ /* 0x000fea0003800000 */
        .weak           $__internal_3_$__cuda_sm3x_div_rn_noftz_f32_slowpath
        .type           $__internal_3_$__cuda_sm3x_div_rn_noftz_f32_slowpath,@function
        .size           $__internal_3_$__cuda_sm3x_div_rn_noftz_f32_slowpath,(.L_x_160 - $__internal_3_$__cuda_sm3x_div_rn_noftz_f32_slowpath)
$__internal_3_$__cuda_sm3x_div_rn_noftz_f32_slowpath:
        /* <DEDUP_REMOVED lines=18> */
[----:B------:R-:W-:Y:S02]  /*2a30*/  FSETP.NEU.FTZ.AND P3, PT, |R23|, +INF , PT ;  /* 0x7f8000001700780b */ /* 0x000fe40003f7d200 */
        /* <DEDUP_REMOVED lines=16> */
.L_x_146:
[----:B------:R-:W-:Y:S01]  /*2b40*/  LEA R19, R9, 0xc0800000, 0x17 ;  /* 0xc080000009137811 */ /* 0x000fe200078eb8ff */
[----:B------:R-:W-:Y:S01]  /*2b50*/  BSSY.RECONVERGENT B1, `(.L_x_151) ;  /* 0x0000036000017945 */ /* 0x000fe20003800200 */
[----:B------:R-:W-:Y:S02]  /*2b60*/  IADD3 R18, PT, PT, R18, -0x7f, RZ ;  /* 0xffffff8112127810 */ /* 0x000fe40007ffe0ff */
[----:B------:R-:W-:-:S03]  /*2b70*/  IADD3 R24, PT, PT, -R19, R20, RZ ;  /* 0x0000001413187210 */ /* 0x000fc60007ffe1ff */
[----:B------:R-:W-:Y:S01]  /*2b80*/  IMAD R0, R18, -0x800000, R23 ;  /* 0xff80000012007824 */ /* 0x000fe200078e0217 */
[----:B------:R-:W0:Y:S01]  /*2b90*/  MUFU.RCP R20, R24 ;  /* 0x0000001800147308 */ /* 0x000e220000001000 */
[----:B------:R-:W-:Y:S01]  /*2ba0*/  FADD.FTZ R21, -R24, -RZ ;  /* 0x800000ff18157221 */ /* 0x000fe20000010100 */
        /* <DEDUP_REMOVED lines=25> */
[----:B------:R-:W-:Y:S02]  /*2d40*/  IADD3 R19, PT, PT, R9, 0x20, RZ ;  /* 0x0000002009137810 */ /* 0x000fe40007ffe0ff */
[----:B------:R-:W-:Y:S02]  /*2d50*/  LOP3.LUT R11, R11, 0x7fffff, RZ, 0xc0, !PT ;  /* 0x007fffff0b0b7812 */ /* 0x000fe400078ec0ff */
[----:B------:R-:W-:Y:S02]  /*2d60*/  ISETP.NE.AND P3, PT, R9, RZ, PT ;  /* 0x000000ff0900720c */ /* 0x000fe40003f65270 */
        /* <DEDUP_REMOVED lines=16> */
.L_x_153:
[----:B------:R-:W-:-:S04]  /*2e70*/  LOP3.LUT R0, R0, 0x80000000, RZ, 0xc0, !PT ;  /* 0x8000000000007812 */ /* 0x000fc800078ec0ff */
[----:B------:R-:W-:Y:S01]  /*2e80*/  LOP3.LUT R0, R0, 0x7f800000, RZ, 0xfc, !PT ;  /* 0x7f80000000007812 */ /* 0x000fe200078efcff */
[----:B------:R-:W-:Y:S06]  /*2e90*/  BRA `(.L_x_154) ;  /* 0x0000000000047947 */ /* 0x000fec0003800000 */
.L_x_152:
[----:B------:R-:W-:-:S07]  /*2ea0*/  LEA R0, R11, R0, 0x17 ;  /* 0x000000000b007211 */ /* 0x000fce00078eb8ff */
.L_x_154:
[----:B------:R-:W-:Y:S05]  /*2eb0*/  BSYNC.RECONVERGENT B1 ;  /* 0x0000000000017941 */ /* 0x000fea0003800200 */
.L_x_151:
[----:B------:R-:W-:Y:S05]  /*2ec0*/  BRA `(.L_x_155) ;  /* 0x0000000000207947 */ /* 0x000fea0003800000 */
.L_x_150:
[----:B------:R-:W-:-:S04]  /*2ed0*/  LOP3.LUT R20, R20, 0x80000000, R23, 0x48, !PT ;  /* 0x8000000014147812 */ /* 0x000fc800078e4817 */
[----:B------:R-:W-:Y:S01]  /*2ee0*/  LOP3.LUT R0, R20, 0x7f800000, RZ, 0xfc, !PT ;  /* 0x7f80000014007812 */ /* 0x000fe200078efcff */
[----:B------:R-:W-:Y:S06]  /*2ef0*/  BRA `(.L_x_155) ;  /* 0x0000000000147947 */ /* 0x000fec0003800000 */
.L_x_149:
[----:B------:R-:W-:Y:S01]  /*2f00*/  LOP3.LUT R0, R20, 0x80000000, R23, 0x48, !PT ;  /* 0x8000000014007812 */ /* 0x000fe200078e4817 */
[----:B------:R-:W-:Y:S06]  /*2f10*/  BRA `(.L_x_155) ;  /* 0x00000000000c7947 */ /* 0x000fec0003800000 */
.L_x_148:
[----:B------:R-:W0:Y:S01]  /*2f20*/  MUFU.RSQ R0, -QNAN ;  /* 0xffc0000000007908 */ /* 0x000e220000001400 */
[----:B------:R-:W-:Y:S05]  /*2f30*/  BRA `(.L_x_155) ;  /* 0x0000000000047947 */ /* 0x000fea0003800000 */
.L_x_147:
[----:B------:R-:W-:-:S07]  /*2f40*/  FADD.FTZ R0, R23, R7 ;  /* 0x0000000717007221 */ /* 0x000fce0000010000 */
.L_x_155:
[----:B------:R-:W-:Y:S05]  /*2f50*/  BSYNC.RECONVERGENT B0 ;  /* 0x0000000000007941 */ /* 0x000fea0003800200 */
.L_x_145:
[----:B------:R-:W-:-:S04]  /*2f60*/  HFMA2 R11, -RZ, RZ, 0, 0 ;  /* 0x00000000ff0b7431 */ /* 0x000fc800000001ff */
[----:B0-----:R-:W-:Y:S05]  /*2f70*/  RET.REL.NODEC R10 `(_Z15normalizeMatrixPfi) ;  /* 0xffffffd00a207950 */ /* 0x001fea0003c3ffff */
.L_x_156:
        /* <DEDUP_REMOVED lines=16> */
.L_x_160:


//--------------------- .nv.shared.reserved.0     --------------------------
	.section	.nv.shared.reserved.0,"aw",@nobits
	.weak		__nv_reservedSMEM_offset_0_alias
	.size		__nv_reservedSMEM_offset_0_alias, 0, 64
	.other		__nv_reservedSMEM_offset_0_alias,@"STO_CUDA_RESERVED_SHARED STV_DEFAULT"
__nv_reservedSMEM_offset_0_alias:
	.zero		0
	.zero		64


//--------------------- .nv.constant0._Z19calculateDifferencePfS_iS_ --------------------------
	.section	.nv.constant0._Z19calculateDifferencePfS_iS_,"a",@progbits
	.sectionflags	@""
	.align	4
.nv.constant0._Z19calculateDifferencePfS_iS_:
	.zero		928


//--------------------- .nv.constant0._Z13inflateMatrixPfS_i --------------------------
	.section	.nv.constant0._Z13inflateMatrixPfS_i,"a",@progbits
	.sectionflags	@""
	.align	4
.nv.constant0._Z13inflateMatrixPfS_i:
	.zero		916


//--------------------- .nv.constant0._Z12expandMatrixPfS_i --------------------------
	.section	.nv.constant0._Z12expandMatrixPfS_i,"a",@progbits
	.sectionflags	@""
	.align	4
.nv.constant0._Z12expandMatrixPfS_i:
	.zero		916


//--------------------- .nv.constant0._Z15normalizeMatrixPfi --------------------------
	.section	.nv.constant0._Z15normalizeMatrixPfi,"a",@progbits
	.sectionflags	@""
	.align	4
.nv.constant0._Z15normalizeMatrixPfi:
	.zero		908


//--------------------- SYMBOLS --------------------------

	.type		.nv.reservedSmem.offset0,@object
	.size		.nv.reservedSmem.offset0,0x4
